//
// Generated by NVIDIA NVVM Compiler
//
// Compiler Build ID: CL-36424714
// Cuda compilation tools, release 13.0, V13.0.88
// Based on NVVM 20.0.0
//

.version 9.0
.target sm_100
.address_size 64

	// .globl	_Z14integralKernelPdS_S_S_S_S_S_i
.func  (.param .align 16 .b8 func_retval0[16]) __internal_trig_reduction_slowpathd
(
	.param .b64 __internal_trig_reduction_slowpathd_param_0
)
;
.global .align 8 .b8 __cudart_i2opi_d[144] = {8, 93, 141, 31, 177, 95, 251, 107, 234, 146, 82, 138, 247, 57, 7, 61, 123, 241, 229, 235, 199, 186, 39, 117, 45, 234, 95, 158, 102, 63, 70, 79, 183, 9, 203, 39, 207, 126, 54, 109, 31, 109, 10, 90, 139, 17, 47, 239, 15, 152, 5, 222, 255, 151, 248, 31, 59, 40, 249, 189, 139, 95, 132, 156, 244, 57, 83, 131, 57, 214, 145, 57, 65, 126, 95, 180, 38, 112, 156, 233, 132, 68, 187, 46, 245, 53, 130, 232, 62, 167, 41, 177, 28, 235, 29, 254, 28, 146, 209, 9, 234, 46, 73, 6, 224, 210, 77, 66, 58, 110, 36, 183, 97, 197, 187, 222, 171, 99, 81, 254, 65, 144, 67, 60, 153, 149, 98, 219, 192, 221, 52, 245, 209, 87, 39, 252, 41, 21, 68, 78, 110, 131, 249, 162};
.global .align 16 .b8 __cudart_sin_cos_coeffs[128] = {70, 210, 176, 44, 241, 229, 90, 190, 146, 227, 172, 105, 227, 29, 199, 62, 161, 98, 219, 25, 160, 1, 42, 191, 24, 8, 17, 17, 17, 17, 129, 63, 84, 85, 85, 85, 85, 85, 197, 191, 0, 0, 0, 0, 0, 0, 0, 0, 0, 0, 0, 0, 0, 0, 0, 0, 100, 129, 253, 32, 131, 255, 168, 189, 40, 133, 239, 193, 167, 238, 33, 62, 217, 230, 6, 142, 79, 126, 146, 190, 233, 188, 221, 25, 160, 1, 250, 62, 71, 93, 193, 22, 108, 193, 86, 191, 81, 85, 85, 85, 85, 85, 165, 63, 0, 0, 0, 0, 0, 0, 224, 191, 0, 0, 0, 0, 0, 0, 240, 63};

.visible .entry _Z14integralKernelPdS_S_S_S_S_S_i(
	.param .u64 .ptr .align 1 _Z14integralKernelPdS_S_S_S_S_S_i_param_0,
	.param .u64 .ptr .align 1 _Z14integralKernelPdS_S_S_S_S_S_i_param_1,
	.param .u64 .ptr .align 1 _Z14integralKernelPdS_S_S_S_S_S_i_param_2,
	.param .u64 .ptr .align 1 _Z14integralKernelPdS_S_S_S_S_S_i_param_3,
	.param .u64 .ptr .align 1 _Z14integralKernelPdS_S_S_S_S_S_i_param_4,
	.param .u64 .ptr .align 1 _Z14integralKernelPdS_S_S_S_S_S_i_param_5,
	.param .u64 .ptr .align 1 _Z14integralKernelPdS_S_S_S_S_S_i_param_6,
	.param .u32 _Z14integralKernelPdS_S_S_S_S_S_i_param_7
)
{
	.reg .pred 	%p<18>;
	.reg .b32 	%r<61>;
	.reg .b64 	%rd<77>;
	.reg .b64 	%fd<157>;

	ld.param.u64 	%rd23, [_Z14integralKernelPdS_S_S_S_S_S_i_param_0];
	ld.param.u64 	%rd17, [_Z14integralKernelPdS_S_S_S_S_S_i_param_1];
	ld.param.u64 	%rd18, [_Z14integralKernelPdS_S_S_S_S_S_i_param_2];
	ld.param.u64 	%rd19, [_Z14integralKernelPdS_S_S_S_S_S_i_param_3];
	ld.param.u64 	%rd20, [_Z14integralKernelPdS_S_S_S_S_S_i_param_4];
	ld.param.u32 	%r20, [_Z14integralKernelPdS_S_S_S_S_S_i_param_7];
	cvta.to.global.u64 	%rd1, %rd19;
	cvta.to.global.u64 	%rd2, %rd18;
	cvta.to.global.u64 	%rd3, %rd17;
	cvta.to.global.u64 	%rd24, %rd23;
	mov.u32 	%r21, %ctaid.x;
	mov.u32 	%r22, %ntid.x;
	mov.u32 	%r23, %tid.x;
	mad.lo.s32 	%r1, %r21, %r22, %r23;
	mul.wide.s32 	%rd25, %r1, 8;
	add.s64 	%rd4, %rd24, %rd25;
	mov.b64 	%rd26, 0;
	st.global.u64 	[%rd4], %rd26;
	setp.lt.s32 	%p1, %r20, 1;
	@%p1 bra 	$L__BB0_22;
	cvta.to.global.u64 	%rd28, %rd20;
	add.s64 	%rd5, %rd28, %rd25;
	setp.eq.s32 	%p2, %r20, 1;
	mov.b64 	%rd76, 0;
	mov.f64 	%fd154, 0d0000000000000000;
	@%p2 bra 	$L__BB0_15;
	and.b32  	%r24, %r20, 2147483646;
	neg.s32 	%r54, %r24;
	add.s64 	%rd75, %rd1, 8;
	add.s64 	%rd74, %rd2, 8;
	add.s64 	%rd73, %rd3, 8;
	mov.f64 	%fd154, 0d0000000000000000;
$L__BB0_3:
	ld.param.u64 	%rd70, [_Z14integralKernelPdS_S_S_S_S_S_i_param_6];
	ld.param.u64 	%rd67, [_Z14integralKernelPdS_S_S_S_S_S_i_param_5];
	ld.global.f64 	%fd28, [%rd73+-8];
	ld.global.f64 	%fd29, [%rd74+-8];
	ld.global.f64 	%fd30, [%rd75+-8];
	ld.global.f64 	%fd31, [%rd5];
	cvta.to.global.u64 	%rd30, %rd67;
	add.s64 	%rd32, %rd30, %rd25;
	ld.global.f64 	%fd32, [%rd32];
	cvta.to.global.u64 	%rd33, %rd70;
	add.s64 	%rd34, %rd33, %rd25;
	ld.global.f64 	%fd33, [%rd34];
	sub.f64 	%fd34, %fd28, %fd31;
	sub.f64 	%fd35, %fd29, %fd32;
	mul.f64 	%fd36, %fd35, %fd35;
	fma.rn.f64 	%fd37, %fd34, %fd34, %fd36;
	sub.f64 	%fd38, %fd30, %fd33;
	fma.rn.f64 	%fd39, %fd38, %fd38, %fd37;
	sqrt.rn.f64 	%fd2, %fd39;
	abs.f64 	%fd3, %fd2;
	setp.neu.f64 	%p3, %fd3, 0d7FF0000000000000;
	@%p3 bra 	$L__BB0_5;
	mov.f64 	%fd45, 0d0000000000000000;
	mul.rn.f64 	%fd151, %fd2, %fd45;
	mov.b32 	%r56, 1;
	bra.uni 	$L__BB0_8;
$L__BB0_5:
	mul.f64 	%fd40, %fd2, 0d3FE45F306DC9C883;
	cvt.rni.s32.f64 	%r55, %fd40;
	cvt.rn.f64.s32 	%fd41, %r55;
	fma.rn.f64 	%fd42, %fd41, 0dBFF921FB54442D18, %fd2;
	fma.rn.f64 	%fd43, %fd41, 0dBC91A62633145C00, %fd42;
	fma.rn.f64 	%fd151, %fd41, 0dB97B839A252049C0, %fd43;
	setp.ltu.f64 	%p4, %fd3, 0d41E0000000000000;
	@%p4 bra 	$L__BB0_7;
	{ // callseq 0, 0
	.param .b64 param0;
	st.param.f64 	[param0], %fd2;
	.param .align 16 .b8 retval0[16];
	call.uni (retval0), 
	__internal_trig_reduction_slowpathd, 
	(
	param0
	);
	ld.param.f64 	%fd151, [retval0];
	ld.param.b32 	%r55, [retval0+8];
	} // callseq 0
$L__BB0_7:
	add.s32 	%r56, %r55, 1;
$L__BB0_8:
	ld.param.u64 	%rd71, [_Z14integralKernelPdS_S_S_S_S_S_i_param_6];
	ld.param.u64 	%rd68, [_Z14integralKernelPdS_S_S_S_S_S_i_param_5];
	shl.b32 	%r31, %r56, 6;
	cvt.u64.u32 	%rd35, %r31;
	and.b64  	%rd36, %rd35, 64;
	mov.u64 	%rd37, __cudart_sin_cos_coeffs;
	add.s64 	%rd38, %rd37, %rd36;
	mul.rn.f64 	%fd46, %fd151, %fd151;
	and.b32  	%r32, %r56, 1;
	setp.eq.b32 	%p5, %r32, 1;
	selp.f64 	%fd47, 0dBDA8FF8320FD8164, 0d3DE5DB65F9785EBA, %p5;
	ld.global.nc.v2.f64 	{%fd48, %fd49}, [%rd38];
	fma.rn.f64 	%fd50, %fd47, %fd46, %fd48;
	fma.rn.f64 	%fd51, %fd50, %fd46, %fd49;
	ld.global.nc.v2.f64 	{%fd52, %fd53}, [%rd38+16];
	fma.rn.f64 	%fd54, %fd51, %fd46, %fd52;
	fma.rn.f64 	%fd55, %fd54, %fd46, %fd53;
	ld.global.nc.v2.f64 	{%fd56, %fd57}, [%rd38+32];
	fma.rn.f64 	%fd58, %fd55, %fd46, %fd56;
	fma.rn.f64 	%fd59, %fd58, %fd46, %fd57;
	fma.rn.f64 	%fd60, %fd59, %fd151, %fd151;
	fma.rn.f64 	%fd61, %fd59, %fd46, 0d3FF0000000000000;
	selp.f64 	%fd62, %fd61, %fd60, %p5;
	and.b32  	%r33, %r56, 2;
	setp.eq.s32 	%p6, %r33, 0;
	mov.f64 	%fd63, 0d0000000000000000;
	sub.f64 	%fd64, %fd63, %fd62;
	selp.f64 	%fd65, %fd62, %fd64, %p6;
	mul.f64 	%fd66, %fd2, 0d402921FB54442D18;
	div.rn.f64 	%fd67, %fd65, %fd66;
	add.f64 	%fd9, %fd154, %fd67;
	st.global.f64 	[%rd4], %fd9;
	ld.global.f64 	%fd68, [%rd73];
	ld.global.f64 	%fd69, [%rd74];
	ld.global.f64 	%fd70, [%rd75];
	ld.global.f64 	%fd71, [%rd5];
	cvta.to.global.u64 	%rd39, %rd68;
	mul.wide.s32 	%rd40, %r1, 8;
	add.s64 	%rd41, %rd39, %rd40;
	ld.global.f64 	%fd72, [%rd41];
	cvta.to.global.u64 	%rd42, %rd71;
	add.s64 	%rd43, %rd42, %rd40;
	ld.global.f64 	%fd73, [%rd43];
	sub.f64 	%fd74, %fd68, %fd71;
	sub.f64 	%fd75, %fd69, %fd72;
	mul.f64 	%fd76, %fd75, %fd75;
	fma.rn.f64 	%fd77, %fd74, %fd74, %fd76;
	sub.f64 	%fd78, %fd70, %fd73;
	fma.rn.f64 	%fd79, %fd78, %fd78, %fd77;
	sqrt.rn.f64 	%fd10, %fd79;
	abs.f64 	%fd11, %fd10;
	setp.eq.f64 	%p7, %fd11, 0d7FF0000000000000;
	@%p7 bra 	$L__BB0_12;
	mul.f64 	%fd80, %fd10, 0d3FE45F306DC9C883;
	cvt.rni.s32.f64 	%r57, %fd80;
	cvt.rn.f64.s32 	%fd81, %r57;
	fma.rn.f64 	%fd82, %fd81, 0dBFF921FB54442D18, %fd10;
	fma.rn.f64 	%fd83, %fd81, 0dBC91A62633145C00, %fd82;
	fma.rn.f64 	%fd153, %fd81, 0dB97B839A252049C0, %fd83;
	setp.ltu.f64 	%p8, %fd11, 0d41E0000000000000;
	@%p8 bra 	$L__BB0_11;
	{ // callseq 1, 0
	.param .b64 param0;
	st.param.f64 	[param0], %fd10;
	.param .align 16 .b8 retval0[16];
	call.uni (retval0), 
	__internal_trig_reduction_slowpathd, 
	(
	param0
	);
	ld.param.f64 	%fd153, [retval0];
	ld.param.b32 	%r57, [retval0+8];
	} // callseq 1
$L__BB0_11:
	add.s32 	%r58, %r57, 1;
	bra.uni 	$L__BB0_13;
$L__BB0_12:
	mov.f64 	%fd85, 0d0000000000000000;
	mul.rn.f64 	%fd153, %fd10, %fd85;
	mov.b32 	%r58, 1;
$L__BB0_13:
	shl.b32 	%r40, %r58, 6;
	cvt.u64.u32 	%rd44, %r40;
	and.b64  	%rd45, %rd44, 64;
	mov.u64 	%rd46, __cudart_sin_cos_coeffs;
	add.s64 	%rd47, %rd46, %rd45;
	mul.rn.f64 	%fd86, %fd153, %fd153;
	and.b32  	%r41, %r58, 1;
	setp.eq.b32 	%p9, %r41, 1;
	selp.f64 	%fd87, 0dBDA8FF8320FD8164, 0d3DE5DB65F9785EBA, %p9;
	ld.global.nc.v2.f64 	{%fd88, %fd89}, [%rd47];
	fma.rn.f64 	%fd90, %fd87, %fd86, %fd88;
	fma.rn.f64 	%fd91, %fd90, %fd86, %fd89;
	ld.global.nc.v2.f64 	{%fd92, %fd93}, [%rd47+16];
	fma.rn.f64 	%fd94, %fd91, %fd86, %fd92;
	fma.rn.f64 	%fd95, %fd94, %fd86, %fd93;
	ld.global.nc.v2.f64 	{%fd96, %fd97}, [%rd47+32];
	fma.rn.f64 	%fd98, %fd95, %fd86, %fd96;
	fma.rn.f64 	%fd99, %fd98, %fd86, %fd97;
	fma.rn.f64 	%fd100, %fd99, %fd153, %fd153;
	fma.rn.f64 	%fd101, %fd99, %fd86, 0d3FF0000000000000;
	selp.f64 	%fd102, %fd101, %fd100, %p9;
	and.b32  	%r42, %r58, 2;
	setp.eq.s32 	%p10, %r42, 0;
	mov.f64 	%fd103, 0d0000000000000000;
	sub.f64 	%fd104, %fd103, %fd102;
	selp.f64 	%fd105, %fd102, %fd104, %p10;
	mul.f64 	%fd106, %fd10, 0d402921FB54442D18;
	div.rn.f64 	%fd107, %fd105, %fd106;
	add.f64 	%fd154, %fd9, %fd107;
	st.global.f64 	[%rd4], %fd154;
	add.s32 	%r54, %r54, 2;
	add.s64 	%rd75, %rd75, 16;
	add.s64 	%rd74, %rd74, 16;
	add.s64 	%rd73, %rd73, 16;
	setp.ne.s32 	%p11, %r54, 0;
	@%p11 bra 	$L__BB0_3;
	and.b32  	%r43, %r20, 2147483646;
	cvt.u64.u32 	%rd76, %r43;
$L__BB0_15:
	and.b32  	%r44, %r20, 1;
	setp.eq.b32 	%p12, %r44, 1;
	not.pred 	%p13, %p12;
	@%p13 bra 	$L__BB0_22;
	ld.param.u64 	%rd72, [_Z14integralKernelPdS_S_S_S_S_S_i_param_6];
	ld.param.u64 	%rd69, [_Z14integralKernelPdS_S_S_S_S_S_i_param_5];
	ld.param.u64 	%rd66, [_Z14integralKernelPdS_S_S_S_S_S_i_param_3];
	ld.param.u64 	%rd65, [_Z14integralKernelPdS_S_S_S_S_S_i_param_2];
	ld.param.u64 	%rd64, [_Z14integralKernelPdS_S_S_S_S_S_i_param_1];
	cvta.to.global.u64 	%rd48, %rd64;
	shl.b64 	%rd49, %rd76, 3;
	add.s64 	%rd50, %rd48, %rd49;
	ld.global.f64 	%fd108, [%rd50];
	cvta.to.global.u64 	%rd51, %rd65;
	add.s64 	%rd52, %rd51, %rd49;
	ld.global.f64 	%fd109, [%rd52];
	cvta.to.global.u64 	%rd53, %rd66;
	add.s64 	%rd54, %rd53, %rd49;
	ld.global.f64 	%fd110, [%rd54];
	ld.global.f64 	%fd111, [%rd5];
	cvta.to.global.u64 	%rd55, %rd69;
	mov.u32 	%r45, %ctaid.x;
	mov.u32 	%r46, %ntid.x;
	mov.u32 	%r47, %tid.x;
	mad.lo.s32 	%r48, %r45, %r46, %r47;
	mul.wide.s32 	%rd56, %r48, 8;
	add.s64 	%rd57, %rd55, %rd56;
	ld.global.f64 	%fd112, [%rd57];
	cvta.to.global.u64 	%rd58, %rd72;
	add.s64 	%rd59, %rd58, %rd56;
	ld.global.f64 	%fd113, [%rd59];
	sub.f64 	%fd114, %fd108, %fd111;
	sub.f64 	%fd115, %fd109, %fd112;
	mul.f64 	%fd116, %fd115, %fd115;
	fma.rn.f64 	%fd117, %fd114, %fd114, %fd116;
	sub.f64 	%fd118, %fd110, %fd113;
	fma.rn.f64 	%fd119, %fd118, %fd118, %fd117;
	sqrt.rn.f64 	%fd19, %fd119;
	abs.f64 	%fd20, %fd19;
	setp.eq.f64 	%p14, %fd20, 0d7FF0000000000000;
	@%p14 bra 	$L__BB0_20;
	mul.f64 	%fd120, %fd19, 0d3FE45F306DC9C883;
	cvt.rni.s32.f64 	%r59, %fd120;
	cvt.rn.f64.s32 	%fd121, %r59;
	fma.rn.f64 	%fd122, %fd121, 0dBFF921FB54442D18, %fd19;
	fma.rn.f64 	%fd123, %fd121, 0dBC91A62633145C00, %fd122;
	fma.rn.f64 	%fd156, %fd121, 0dB97B839A252049C0, %fd123;
	setp.ltu.f64 	%p15, %fd20, 0d41E0000000000000;
	@%p15 bra 	$L__BB0_19;
	{ // callseq 2, 0
	.param .b64 param0;
	st.param.f64 	[param0], %fd19;
	.param .align 16 .b8 retval0[16];
	call.uni (retval0), 
	__internal_trig_reduction_slowpathd, 
	(
	param0
	);
	ld.param.f64 	%fd156, [retval0];
	ld.param.b32 	%r59, [retval0+8];
	} // callseq 2
$L__BB0_19:
	add.s32 	%r60, %r59, 1;
	bra.uni 	$L__BB0_21;
$L__BB0_20:
	mov.f64 	%fd125, 0d0000000000000000;
	mul.rn.f64 	%fd156, %fd19, %fd125;
	mov.b32 	%r60, 1;
$L__BB0_21:
	shl.b32 	%r51, %r60, 6;
	cvt.u64.u32 	%rd60, %r51;
	and.b64  	%rd61, %rd60, 64;
	mov.u64 	%rd62, __cudart_sin_cos_coeffs;
	add.s64 	%rd63, %rd62, %rd61;
	mul.rn.f64 	%fd126, %fd156, %fd156;
	and.b32  	%r52, %r60, 1;
	setp.eq.b32 	%p16, %r52, 1;
	selp.f64 	%fd127, 0dBDA8FF8320FD8164, 0d3DE5DB65F9785EBA, %p16;
	ld.global.nc.v2.f64 	{%fd128, %fd129}, [%rd63];
	fma.rn.f64 	%fd130, %fd127, %fd126, %fd128;
	fma.rn.f64 	%fd131, %fd130, %fd126, %fd129;
	ld.global.nc.v2.f64 	{%fd132, %fd133}, [%rd63+16];
	fma.rn.f64 	%fd134, %fd131, %fd126, %fd132;
	fma.rn.f64 	%fd135, %fd134, %fd126, %fd133;
	ld.global.nc.v2.f64 	{%fd136, %fd137}, [%rd63+32];
	fma.rn.f64 	%fd138, %fd135, %fd126, %fd136;
	fma.rn.f64 	%fd139, %fd138, %fd126, %fd137;
	fma.rn.f64 	%fd140, %fd139, %fd156, %fd156;
	fma.rn.f64 	%fd141, %fd139, %fd126, 0d3FF0000000000000;
	selp.f64 	%fd142, %fd141, %fd140, %p16;
	and.b32  	%r53, %r60, 2;
	setp.eq.s32 	%p17, %r53, 0;
	mov.f64 	%fd143, 0d0000000000000000;
	sub.f64 	%fd144, %fd143, %fd142;
	selp.f64 	%fd145, %fd142, %fd144, %p17;
	mul.f64 	%fd146, %fd19, 0d402921FB54442D18;
	div.rn.f64 	%fd147, %fd145, %fd146;
	add.f64 	%fd148, %fd154, %fd147;
	st.global.f64 	[%rd4], %fd148;
$L__BB0_22:
	ret;

}
.func  (.param .align 16 .b8 func_retval0[16]) __internal_trig_reduction_slowpathd(
	.param .b64 __internal_trig_reduction_slowpathd_param_0
)
{
	.local .align 8 .b8 	__local_depot1[40];
	.reg .b64 	%SP;
	.reg .b64 	%SPL;
	.reg .pred 	%p<10>;
	.reg .b32 	%r<47>;
	.reg .b64 	%rd<74>;
	.reg .b64 	%fd<5>;

	mov.u64 	%SPL, __local_depot1;
	ld.param.f64 	%fd4, [__internal_trig_reduction_slowpathd_param_0];
	add.u64 	%rd1, %SPL, 0;
	{
	.reg .b32 %temp; 
	mov.b64 	{%temp, %r1}, %fd4;
	}
	shr.u32 	%r2, %r1, 20;
	and.b32  	%r3, %r2, 2047;
	setp.eq.s32 	%p1, %r3, 2047;
	mov.b32 	%r46, 0;
	@%p1 bra 	$L__BB1_9;
	add.s32 	%r20, %r3, -1024;
	mov.b64 	%rd20, %fd4;
	shl.b64 	%rd2, %rd20, 11;
	shr.u32 	%r4, %r20, 6;
	sub.s32 	%r45, 15, %r4;
	sub.s32 	%r21, 19, %r4;
	setp.lt.u32 	%p2, %r20, 128;
	selp.b32 	%r6, 18, %r21, %p2;
	setp.ge.s32 	%p3, %r45, %r6;
	mov.b64 	%rd70, 0;
	@%p3 bra 	$L__BB1_4;
	add.s32 	%r23, %r6, %r4;
	neg.s32 	%r43, %r23;
	or.b64  	%rd3, %rd2, -9223372036854775808;
	mov.b64 	%rd70, 0;
	mov.b32 	%r42, 0;
	mov.u64 	%rd25, __cudart_i2opi_d;
	mov.u32 	%r44, %r45;
$L__BB1_3:
	.pragma "nounroll";
	mul.wide.s32 	%rd22, %r42, 8;
	add.s64 	%rd23, %rd1, %rd22;
	mul.wide.s32 	%rd24, %r44, 8;
	add.s64 	%rd26, %rd25, %rd24;
	ld.global.nc.u64 	%rd27, [%rd26];
	{
	.reg .u32 %r0, %r1, %r2, %r3, %alo, %ahi, %blo, %bhi, %clo, %chi;
	mov.b64 	{%alo,%ahi}, %rd27;
	mov.b64 	{%blo,%bhi}, %rd3;
	mov.b64 	{%clo,%chi}, %rd70;
	mad.lo.cc.u32 	%r0, %alo, %blo, %clo;
	madc.hi.cc.u32 	%r1, %alo, %blo, %chi;
	madc.hi.u32 	%r2, %alo, %bhi, 0;
	mad.lo.cc.u32 	%r1, %alo, %bhi, %r1;
	madc.hi.cc.u32 	%r2, %ahi, %blo, %r2;
	madc.hi.u32 	%r3, %ahi, %bhi, 0;
	mad.lo.cc.u32 	%r1, %ahi, %blo, %r1;
	madc.lo.cc.u32 	%r2, %ahi, %bhi, %r2;
	addc.u32 	%r3, %r3, 0;
	mov.b64 	%rd28, {%r0,%r1};
	mov.b64 	%rd70, {%r2,%r3};
	}
	st.local.u64 	[%rd23], %rd28;
	add.s32 	%r44, %r44, 1;
	add.s32 	%r43, %r43, 1;
	add.s32 	%r42, %r42, 1;
	setp.ne.s32 	%p4, %r43, -15;
	mov.u32 	%r45, %r6;
	@%p4 bra 	$L__BB1_3;
$L__BB1_4:
	cvt.s64.s32 	%rd29, %r45;
	cvt.u64.u32 	%rd30, %r4;
	add.s64 	%rd31, %rd30, %rd29;
	shl.b64 	%rd32, %rd31, 3;
	add.s64 	%rd33, %rd1, %rd32;
	st.local.u64 	[%rd33+-120], %rd70;
	and.b32  	%r15, %r2, 63;
	ld.local.u64 	%rd72, [%rd1+16];
	ld.local.u64 	%rd71, [%rd1+24];
	setp.eq.s32 	%p5, %r15, 0;
	@%p5 bra 	$L__BB1_6;
	shl.b64 	%rd34, %rd71, %r15;
	shr.u64 	%rd35, %rd72, 1;
	xor.b32  	%r24, %r15, 63;
	shr.u64 	%rd36, %rd35, %r24;
	or.b64  	%rd71, %rd34, %rd36;
	ld.local.u64 	%rd37, [%rd1+8];
	shl.b64 	%rd38, %rd72, %r15;
	shr.u64 	%rd39, %rd37, 1;
	shr.u64 	%rd40, %rd39, %r24;
	or.b64  	%rd72, %rd38, %rd40;
$L__BB1_6:
	and.b32  	%r25, %r1, -2147483648;
	shr.u64 	%rd41, %rd71, 62;
	cvt.u32.u64 	%r26, %rd41;
	mov.b64 	{%r27, %r28}, %rd71;
	mov.b64 	{%r29, %r30}, %rd72;
	shf.l.wrap.b32 	%r31, %r30, %r27, 2;
	shf.l.wrap.b32 	%r32, %r27, %r28, 2;
	mov.b64 	%rd42, {%r31, %r32};
	shl.b64 	%rd43, %rd72, 2;
	shr.u64 	%rd44, %rd42, 63;
	cvt.u32.u64 	%r33, %rd44;
	add.s32 	%r34, %r33, %r26;
	setp.eq.s32 	%p6, %r25, 0;
	neg.s32 	%r35, %r34;
	selp.b32 	%r46, %r34, %r35, %p6;
	setp.gt.s64 	%p7, %rd42, -1;
	mov.b64 	%rd45, 0;
	{
	.reg .u32 %r0, %r1, %r2, %r3, %a0, %a1, %a2, %a3, %b0, %b1, %b2, %b3;
	mov.b64 	{%a0,%a1}, %rd45;
	mov.b64 	{%a2,%a3}, %rd45;
	mov.b64 	{%b0,%b1}, %rd43;
	mov.b64 	{%b2,%b3}, %rd42;
	sub.cc.u32 	%r0, %a0, %b0;
	subc.cc.u32 	%r1, %a1, %b1;
	subc.cc.u32 	%r2, %a2, %b2;
	subc.u32 	%r3, %a3, %b3;
	mov.b64 	%rd46, {%r0,%r1};
	mov.b64 	%rd47, {%r2,%r3};
	}
	xor.b32  	%r36, %r25, -2147483648;
	selp.b64 	%rd73, %rd42, %rd47, %p7;
	selp.b64 	%rd14, %rd43, %rd46, %p7;
	selp.b32 	%r17, %r25, %r36, %p7;
	clz.b64 	%r37, %rd73;
	cvt.u64.u32 	%rd15, %r37;
	setp.eq.s32 	%p8, %r37, 0;
	@%p8 bra 	$L__BB1_8;
	cvt.u32.u64 	%r38, %rd15;
	and.b32  	%r39, %r38, 63;
	shl.b64 	%rd48, %rd73, %r39;
	shr.u64 	%rd49, %rd14, 1;
	not.b32 	%r40, %r38;
	and.b32  	%r41, %r40, 63;
	shr.u64 	%rd50, %rd49, %r41;
	or.b64  	%rd73, %rd48, %rd50;
$L__BB1_8:
	mov.b64 	%rd51, -3958705157555305931;
	{
	.reg .u32 %r0, %r1, %r2, %r3, %alo, %ahi, %blo, %bhi;
	mov.b64 	{%alo,%ahi}, %rd73;
	mov.b64 	{%blo,%bhi}, %rd51;
	mul.lo.u32 	%r0, %alo, %blo;
	mul.hi.u32 	%r1, %alo, %blo;
	mad.lo.cc.u32 	%r1, %alo, %bhi, %r1;
	madc.hi.u32 	%r2, %alo, %bhi, 0;
	mad.lo.cc.u32 	%r1, %ahi, %blo, %r1;
	madc.hi.cc.u32 	%r2, %ahi, %blo, %r2;
	madc.hi.u32 	%r3, %ahi, %bhi, 0;
	mad.lo.cc.u32 	%r2, %ahi, %bhi, %r2;
	addc.u32 	%r3, %r3, 0;
	mov.b64 	%rd52, {%r0,%r1};
	mov.b64 	%rd53, {%r2,%r3};
	}
	setp.gt.s64 	%p9, %rd53, 0;
	{
	.reg .u32 %r0, %r1, %r2, %r3, %a0, %a1, %a2, %a3, %b0, %b1, %b2, %b3;
	mov.b64 	{%a0,%a1}, %rd52;
	mov.b64 	{%a2,%a3}, %rd53;
	mov.b64 	{%b0,%b1}, %rd52;
	mov.b64 	{%b2,%b3}, %rd53;
	add.cc.u32 	%r0, %a0, %b0;
	addc.cc.u32 	%r1, %a1, %b1;
	addc.cc.u32 	%r2, %a2, %b2;
	addc.u32 	%r3, %a3, %b3;
	mov.b64 	%rd54, {%r0,%r1};
	mov.b64 	%rd55, {%r2,%r3};
	}
	selp.b64 	%rd56, %rd55, %rd53, %p9;
	selp.s64 	%rd57, -1, 0, %p9;
	sub.s64 	%rd58, %rd57, %rd15;
	cvt.u64.u32 	%rd59, %r17;
	shl.b64 	%rd60, %rd59, 32;
	add.s64 	%rd61, %rd56, 1;
	shr.u64 	%rd62, %rd61, 10;
	add.s64 	%rd63, %rd62, 1;
	shr.u64 	%rd64, %rd63, 1;
	shl.b64 	%rd65, %rd58, 52;
	add.s64 	%rd66, %rd65, %rd64;
	add.s64 	%rd67, %rd66, 4602678819172646912;
	or.b64  	%rd68, %rd67, %rd60;
	mov.b64 	%fd4, %rd68;
$L__BB1_9:
	st.param.f64 	[func_retval0], %fd4;
	st.param.b32 	[func_retval0+8], %r46;
	ret;

}


// ===== COMPILED SASS (sm_100) =====

	.target	sm_100

	.elftype	@"ET_EXEC"


//--------------------- .note.nv.tkinfo           --------------------------
	.section	.note.nv.tkinfo,"",@"SHT_NOTE"
	.sectionflags	@"SHF_NOTE_NV_TKINFO"
	.tkinfo
        /*0018*/ 	.word	0x00000002
        /*0030*/ 	.string	""
        /*0030*/ 	.string	"ptxas"
        /*0030*/ 	.string	"Cuda compilation tools, release 13.0, V13.0.88"
        /*0030*/ 	.string	"Build cuda_13.0.r13.0/compiler.36424714_0"
        /*0030*/ 	.string	"-arch sm_100 -m 64 "



//--------------------- .note.nv.cuinfo           --------------------------
	.section	.note.nv.cuinfo,"",@"SHT_NOTE"
	.sectionflags	@"SHF_NOTE_NV_CUINFO"
        /*0018*/ 	.short	0x0002
        /*001a*/ 	.short	0x0064
        /*001c*/ 	.short	0x0082
	.zero		2


//--------------------- .nv.info                  --------------------------
	.section	.nv.info,"",@"SHT_CUDA_INFO"
	.align	4


	//----- nvinfo : EIATTR_REGCOUNT
	.align		4
        /*0000*/ 	.byte	0x04, 0x2f
        /*0002*/ 	.short	(.L_3 - .L_2)
	.align		4
.L_2:
        /*0004*/ 	.word	index@(_Z14integralKernelPdS_S_S_S_S_S_i)
        /*0008*/ 	.word	0x00000028


	//----- nvinfo : EIATTR_FRAME_SIZE
	.align		4
.L_3:
        /*000c*/ 	.byte	0x04, 0x11
        /*000e*/ 	.short	(.L_5 - .L_4)
	.align		4
.L_4:
        /*0010*/ 	.word	index@($_Z14integralKernelPdS_S_S_S_S_S_i$__internal_trig_reduction_slowpathd)
        /*0014*/ 	.word	0x00000028


	//----- nvinfo : EIATTR_FRAME_SIZE
	.align		4
.L_5:
        /*0018*/ 	.byte	0x04, 0x11
        /*001a*/ 	.short	(.L_7 - .L_6)
	.align		4
.L_6:
        /*001c*/ 	.word	index@($__internal_1_$__cuda_sm20_dsqrt_rn_f64_mediumpath_v1)
        /*0020*/ 	.word	0x00000028


	//----- nvinfo : EIATTR_FRAME_SIZE
	.align		4
.L_7:
        /*0024*/ 	.byte	0x04, 0x11
        /*0026*/ 	.short	(.L_9 - .L_8)
	.align		4
.L_8:
        /*0028*/ 	.word	index@($__internal_0_$__cuda_sm20_div_rn_f64_full)
        /*002c*/ 	.word	0x00000028


	//----- nvinfo : EIATTR_FRAME_SIZE
	.align		4
.L_9:
        /*0030*/ 	.byte	0x04, 0x11
        /*0032*/ 	.short	(.L_11 - .L_10)
	.align		4
.L_10:
        /*0034*/ 	.word	index@(_Z14integralKernelPdS_S_S_S_S_S_i)
        /*0038*/ 	.word	0x00000028


	//----- nvinfo : EIATTR_MIN_STACK_SIZE
	.align		4
.L_11:
        /*003c*/ 	.byte	0x04, 0x12
        /*003e*/ 	.short	(.L_13 - .L_12)
	.align		4
.L_12:
        /*0040*/ 	.word	index@(_Z14integralKernelPdS_S_S_S_S_S_i)
        /*0044*/ 	.word	0x00000028
.L_13:


//--------------------- .nv.compat                --------------------------
	.section	.nv.compat,"",@"SHT_CUDA_COMPAT_INFO"
	.align	4
        /*0000*/ 	.byte	0x02, 0x09, 0x00, 0x00, 0x02, 0x02, 0x01, 0x00, 0x02, 0x05, 0x05, 0x00, 0x03, 0x07, 0x01, 0x01
        /*0010*/ 	.byte	0x02, 0x03, 0x00, 0x00, 0x02, 0x06, 0x01, 0x00, 0x04, 0x0b, 0x08, 0x00, 0x01, 0x00, 0x00, 0x00
        /*0020*/ 	.byte	0x00, 0x00, 0x00, 0x00


//--------------------- .nv.info._Z14integralKernelPdS_S_S_S_S_S_i --------------------------
	.section	.nv.info._Z14integralKernelPdS_S_S_S_S_S_i,"",@"SHT_CUDA_INFO"
	.sectionflags	@""
	.align	4


	//----- nvinfo : EIATTR_CUDA_API_VERSION
	.align		4
        /*0000*/ 	.byte	0x04, 0x37
        /*0002*/ 	.short	(.L_15 - .L_14)
.L_14:
        /*0004*/ 	.word	0x00000082


	//----- nvinfo : EIATTR_KPARAM_INFO
	.align		4
.L_15:
        /*0008*/ 	.byte	0x04, 0x17
        /*000a*/ 	.short	(.L_17 - .L_16)
.L_16:
        /*000c*/ 	.word	0x00000000
        /*0010*/ 	.short	0x0007
        /*0012*/ 	.short	0x0038
        /*0014*/ 	.byte	0x00, 0xf0, 0x11, 0x00


	//----- nvinfo : EIATTR_KPARAM_INFO
	.align		4
.L_17:
        /*0018*/ 	.byte	0x04, 0x17
        /*001a*/ 	.short	(.L_19 - .L_18)
.L_18:
        /*001c*/ 	.word	0x00000000
        /*0020*/ 	.short	0x0006
        /*0022*/ 	.short	0x0030
        /*0024*/ 	.byte	0x00, 0xf5, 0x21, 0x00


	//----- nvinfo : EIATTR_KPARAM_INFO
	.align		4
.L_19:
        /*0028*/ 	.byte	0x04, 0x17
        /*002a*/ 	.short	(.L_21 - .L_20)
.L_20:
        /*002c*/ 	.word	0x00000000
        /*0030*/ 	.short	0x0005
        /*0032*/ 	.short	0x0028
        /*0034*/ 	.byte	0x00, 0xf5, 0x21, 0x00


	//----- nvinfo : EIATTR_KPARAM_INFO
	.align		4
.L_21:
        /*0038*/ 	.byte	0x04, 0x17
        /*003a*/ 	.short	(.L_23 - .L_22)
.L_22:
        /*003c*/ 	.word	0x00000000
        /*0040*/ 	.short	0x0004
        /*0042*/ 	.short	0x0020
        /*0044*/ 	.byte	0x00, 0xf5, 0x21, 0x00


	//----- nvinfo : EIATTR_KPARAM_INFO
	.align		4
.L_23:
        /*0048*/ 	.byte	0x04, 0x17
        /*004a*/ 	.short	(.L_25 - .L_24)
.L_24:
        /*004c*/ 	.word	0x00000000
        /*0050*/ 	.short	0x0003
        /*0052*/ 	.short	0x0018
        /*0054*/ 	.byte	0x00, 0xf5, 0x21, 0x00


	//----- nvinfo : EIATTR_KPARAM_INFO
	.align		4
.L_25:
        /*0058*/ 	.byte	0x04, 0x17
        /*005a*/ 	.short	(.L_27 - .L_26)
.L_26:
        /*005c*/ 	.word	0x00000000
        /*0060*/ 	.short	0x0002
        /*0062*/ 	.short	0x0010
        /*0064*/ 	.byte	0x00, 0xf5, 0x21, 0x00


	//----- nvinfo : EIATTR_KPARAM_INFO
	.align		4
.L_27:
        /*0068*/ 	.byte	0x04, 0x17
        /*006a*/ 	.short	(.L_29 - .L_28)
.L_28:
        /*006c*/ 	.word	0x00000000
        /*0070*/ 	.short	0x0001
        /*0072*/ 	.short	0x0008
        /*0074*/ 	.byte	0x00, 0xf5, 0x21, 0x00


	//----- nvinfo : EIATTR_KPARAM_INFO
	.align		4
.L_29:
        /*0078*/ 	.byte	0x04, 0x17
        /*007a*/ 	.short	(.L_31 - .L_30)
.L_30:
        /*007c*/ 	.word	0x00000000
        /*0080*/ 	.short	0x0000
        /*0082*/ 	.short	0x0000
        /*0084*/ 	.byte	0x00, 0xf5, 0x21, 0x00


	//----- nvinfo : EIATTR_SPARSE_MMA_MASK
	.align		4
.L_31:
        /*0088*/ 	.byte	0x03, 0x50
        /*008a*/ 	.short	0x0000


	//----- nvinfo : EIATTR_MAXREG_COUNT
	.align		4
        /*008c*/ 	.byte	0x03, 0x1b
        /*008e*/ 	.short	0x00ff


	//----- nvinfo : EIATTR_MERCURY_ISA_VERSION
	.align		4
        /*0090*/ 	.byte	0x03, 0x5f
        /*0092*/ 	.short	0x0101


	//----- nvinfo : EIATTR_VRC_CTA_INIT_COUNT
	.align		4
        /*0094*/ 	.byte	0x02, 0x4a
	.zero		1
	.zero		1


	//----- nvinfo : EIATTR_EXIT_INSTR_OFFSETS
	.align		4
        /*0098*/ 	.byte	0x04, 0x1c
        /*009a*/ 	.short	(.L_33 - .L_32)


	//   ....[0]....
.L_32:
        /*009c*/ 	.word	0x000000d0


	//   ....[1]....
        /*00a0*/ 	.word	0x00001350


	//   ....[2]....
        /*00a4*/ 	.word	0x00001ca0


	//----- nvinfo : EIATTR_CRS_STACK_SIZE
	.align		4
.L_33:
        /*00a8*/ 	.byte	0x04, 0x1e
        /*00aa*/ 	.short	(.L_35 - .L_34)
.L_34:
        /*00ac*/ 	.word	0x00000000


	//----- nvinfo : EIATTR_CBANK_PARAM_SIZE
	.align		4
.L_35:
        /*00b0*/ 	.byte	0x03, 0x19
        /*00b2*/ 	.short	0x003c


	//----- nvinfo : EIATTR_PARAM_CBANK
	.align		4
        /*00b4*/ 	.byte	0x04, 0x0a
        /*00b6*/ 	.short	(.L_37 - .L_36)
	.align		4
.L_36:
        /*00b8*/ 	.word	index@(.nv.constant0._Z14integralKernelPdS_S_S_S_S_S_i)
        /*00bc*/ 	.short	0x0380
        /*00be*/ 	.short	0x003c


	//----- nvinfo : EIATTR_SW_WAR
	.align		4
.L_37:
        /*00c0*/ 	.byte	0x04, 0x36
        /*00c2*/ 	.short	(.L_39 - .L_38)
.L_38:
        /*00c4*/ 	.word	0x00000008
.L_39:


//--------------------- .nv.callgraph             --------------------------
	.section	.nv.callgraph,"",@"SHT_CUDA_CALLGRAPH"
	.align	4
	.sectionentsize	8
	.align		4
        /*0000*/ 	.word	0x00000000
	.align		4
        /*0004*/ 	.word	0xffffffff
	.align		4
        /*0008*/ 	.word	0x00000000
	.align		4
        /*000c*/ 	.word	0xfffffffe
	.align		4
        /*0010*/ 	.word	0x00000000
	.align		4
        /*0014*/ 	.word	0xfffffffd
	.align		4
        /*0018*/ 	.word	0x00000000
	.align		4
        /*001c*/ 	.word	0xfffffffc


//--------------------- .nv.constant4             --------------------------
	.section	.nv.constant4,"a",@progbits
	.align	8
	.align		8
.nv.constant4:
        /*0000*/ 	.dword	__cudart_i2opi_d
	.align		8
        /*0008*/ 	.dword	__cudart_sin_cos_coeffs


//--------------------- .text._Z14integralKernelPdS_S_S_S_S_S_i --------------------------
	.section	.text._Z14integralKernelPdS_S_S_S_S_S_i,"ax",@progbits
	.align	128
        .global         _Z14integralKernelPdS_S_S_S_S_S_i
        .type           _Z14integralKernelPdS_S_S_S_S_S_i,@function
        .size           _Z14integralKernelPdS_S_S_S_S_S_i,(.L_x_47 - _Z14integralKernelPdS_S_S_S_S_S_i)
        .other          _Z14integralKernelPdS_S_S_S_S_S_i,@"STO_CUDA_ENTRY STV_DEFAULT"
_Z14integralKernelPdS_S_S_S_S_S_i:
.text._Z14integralKernelPdS_S_S_S_S_S_i:
[----:B------:R-:W0:Y:S01]  /*0000*/  LDC R1, c[0x0][0x37c] ;  /* 0x0000df00ff017b82 */ /* 0x000e220000000800 */
[----:B------:R-:W1:Y:S01]  /*0010*/  S2R R5, SR_TID.X ;  /* 0x0000000000057919 */ /* 0x000e620000002100 */
[----:B------:R-:W2:Y:S06]  /*0020*/  LDCU UR5, c[0x0][0x3b8] ;  /* 0x00007700ff0577ac */ /* 0x000eac0008000800 */
[----:B------:R-:W1:Y:S01]  /*0030*/  S2UR UR4, SR_CTAID.X ;  /* 0x00000000000479c3 */ /* 0x000e620000002500 */
[----:B0-----:R-:W-:Y:S01]  /*0040*/  VIADD R1, R1, 0xffffffd8 ;  /* 0xffffffd801017836 */ /* 0x001fe20000000000 */
[----:B------:R-:W0:Y:S06]  /*0050*/  LDCU.64 UR12, c[0x0][0x358] ;  /* 0x00006b00ff0c77ac */ /* 0x000e2c0008000a00 */
[----:B------:R-:W1:Y:S08]  /*0060*/  LDC R24, c[0x0][0x360] ;  /* 0x0000d800ff187b82 */ /* 0x000e700000000800 */
[----:B------:R-:W3:Y:S01]  /*0070*/  LDC.64 R2, c[0x0][0x380] ;  /* 0x0000e000ff027b82 */ /* 0x000ee20000000a00 */
[----:B--2---:R-:W-:-:S05]  /*0080*/  IMAD.U32 R0, RZ, RZ, UR5 ;  /* 0x00000005ff007e24 */ /* 0x004fca000f8e00ff */
[----:B------:R-:W-:Y:S01]  /*0090*/  ISETP.GE.AND P0, PT, R0, 0x1, PT ;  /* 0x000000010000780c */ /* 0x000fe20003f06270 */
[----:B-1----:R-:W-:-:S04]  /*00a0*/  IMAD R24, R24, UR4, R5 ;  /* 0x0000000418187c24 */ /* 0x002fc8000f8e0205 */
[----:B---3--:R-:W-:-:S05]  /*00b0*/  IMAD.WIDE R2, R24, 0x8, R2 ;  /* 0x0000000818027825 */ /* 0x008fca00078e0202 */
[----:B0-----:R0:W-:Y:S03]  /*00c0*/  STG.E.64 desc[UR12][R2.64], RZ ;  /* 0x000000ff02007986 */ /* 0x0011e6000c101b0c */
[----:B------:R-:W-:Y:S05]  /*00d0*/  @!P0 EXIT ;  /* 0x000000000000894d */ /* 0x000fea0003800000 */
[----:B------:R-:W1:Y:S01]  /*00e0*/  LDC.64 R16, c[0x0][0x3a0] ;  /* 0x0000e800ff107b82 */ /* 0x000e620000000a00 */
[----:B------:R-:W-:Y:S02]  /*00f0*/  ISETP.NE.AND P0, PT, R0, 0x1, PT ;  /* 0x000000010000780c */ /* 0x000fe40003f05270 */
[----:B------:R-:W-:Y:S02]  /*0100*/  CS2R R6, SRZ ;  /* 0x0000000000067805 */ /* 0x000fe4000001ff00 */
[----:B------:R-:W-:Y:S01]  /*0110*/  CS2R R28, SRZ ;  /* 0x00000000001c7805 */ /* 0x000fe2000001ff00 */
[----:B-1----:R-:W-:-:S08]  /*0120*/  IMAD.WIDE R16, R24, 0x8, R16 ;  /* 0x0000000818107825 */ /* 0x002fd000078e0210 */
[----:B------:R-:W-:Y:S05]  /*0130*/  @!P0 BRA `(.L_x_0) ;  /* 0x00000010007c8947 */ /* 0x000fea0003800000 */
[----:B------:R-:W1:Y:S01]  /*0140*/  LDCU.128 UR4, c[0x0][0x390] ;  /* 0x00007200ff0477ac */ /* 0x000e620008000c00 */
[----:B------:R-:W-:Y:S02]  /*0150*/  LOP3.LUT R0, R0, 0x7ffffffe, RZ, 0xc0, !PT ;  /* 0x7ffffffe00007812 */ /* 0x000fe400078ec0ff */
[----:B------:R-:W-:Y:S01]  /*0160*/  CS2R R28, SRZ ;  /* 0x00000000001c7805 */ /* 0x000fe2000001ff00 */
[----:B------:R-:W2:Y:S02]  /*0170*/  LDCU.64 UR10, c[0x0][0x388] ;  /* 0x00007100ff0a77ac */ /* 0x000ea40008000a00 */
[----:B------:R-:W-:Y:S01]  /*0180*/  IMAD.MOV R0, RZ, RZ, -R0 ;  /* 0x000000ffff007224 */ /* 0x000fe200078e0a00 */
[----:B------:R-:W3:Y:S01]  /*0190*/  LDCU.64 UR14, c[0x4][0x8] ;  /* 0x01000100ff0e77ac */ /* 0x000ee20008000a00 */
[----:B-1----:R-:W-:Y:S02]  /*01a0*/  UIADD3 UR8, UP0, UPT, UR6, 0x8, URZ ;  /* 0x0000000806087890 */ /* 0x002fe4000ff1e0ff */
[----:B------:R-:W-:-:S02]  /*01b0*/  UIADD3 UR6, UP1, UPT, UR4, 0x8, URZ ;  /* 0x0000000804067890 */ /* 0x000fc4000ff3e0ff */
[----:B--2---:R-:W-:Y:S02]  /*01c0*/  UIADD3 UR4, UP2, UPT, UR10, 0x8, URZ ;  /* 0x000000080a047890 */ /* 0x004fe4000ff5e0ff */
[----:B------:R-:W-:Y:S01]  /*01d0*/  UIADD3.X UR9, UPT, UPT, URZ, UR7, URZ, UP0, !UPT ;  /* 0x00000007ff097290 */ /* 0x000fe200087fe4ff */
[----:B------:R-:W-:Y:S01]  /*01e0*/  IMAD.U32 R22, RZ, RZ, UR8 ;  /* 0x00000008ff167e24 */ /* 0x000fe2000f8e00ff */
[----:B------:R-:W-:Y:S01]  /*01f0*/  UIADD3.X UR7, UPT, UPT, URZ, UR5, URZ, UP1, !UPT ;  /* 0x00000005ff077290 */ /* 0x000fe20008ffe4ff */
[----:B------:R-:W-:Y:S01]  /*0200*/  IMAD.U32 R18, RZ, RZ, UR6 ;  /* 0x00000006ff127e24 */ /* 0x000fe2000f8e00ff */
[----:B------:R-:W-:Y:S01]  /*0210*/  UIADD3.X UR5, UPT, UPT, URZ, UR11, URZ, UP2, !UPT ;  /* 0x0000000bff057290 */ /* 0x000fe200097fe4ff */
[----:B------:R-:W-:Y:S02]  /*0220*/  IMAD.U32 R20, RZ, RZ, UR4 ;  /* 0x00000004ff147e24 */ /* 0x000fe4000f8e00ff */
[----:B------:R-:W-:Y:S02]  /*0230*/  IMAD.U32 R23, RZ, RZ, UR9 ;  /* 0x00000009ff177e24 */ /* 0x000fe4000f8e00ff */
[----:B------:R-:W-:-:S02]  /*0240*/  IMAD.U32 R19, RZ, RZ, UR7 ;  /* 0x00000007ff137e24 */ /* 0x000fc4000f8e00ff */
[----:B---3--:R-:W-:-:S07]  /*0250*/  IMAD.U32 R21, RZ, RZ, UR5 ;  /* 0x00000005ff157e24 */ /* 0x008fce000f8e00ff */
.L_x_18:
[----:B-1----:R-:W1:Y:S01]  /*0260*/  LDC.64 R8, c[0x0][0x3a8] ;  /* 0x0000ea00ff087b82 */ /* 0x002e620000000a00 */
[----:B------:R-:W2:Y:S04]  /*0270*/  LDG.E.64 R4, desc[UR12][R18.64+-0x8] ;  /* 0xfffff80c12047981 */ /* 0x000ea8000c1e1b00 */
[----:B------:R-:W3:Y:S03]  /*0280*/  LDG.E.64 R10, desc[UR12][R16.64] ;  /* 0x0000000c100a7981 */ /* 0x000ee6000c1e1b00 */
[----:B------:R-:W4:Y:S01]  /*0290*/  LDC.64 R6, c[0x0][0x3b0] ;  /* 0x0000ec00ff067b82 */ /* 0x000f220000000a00 */
[----:B------:R-:W3:Y:S01]  /*02a0*/  LDG.E.64 R12, desc[UR12][R20.64+-0x8] ;  /* 0xfffff80c140c7981 */ /* 0x000ee2000c1e1b00 */
[----:B-1----:R-:W-:-:S06]  /*02b0*/  IMAD.WIDE R8, R24, 0x8, R8 ;  /* 0x0000000818087825 */ /* 0x002fcc00078e0208 */
[----:B------:R-:W2:Y:S01]  /*02c0*/  LDG.E.64 R8, desc[UR12][R8.64] ;  /* 0x0000000c08087981 */ /* 0x000ea2000c1e1b00 */
[----:B----4-:R-:W-:-:S03]  /*02d0*/  IMAD.WIDE R14, R24, 0x8, R6 ;  /* 0x00000008180e7825 */ /* 0x010fc600078e0206 */
[----:B------:R-:W4:Y:S04]  /*02e0*/  LDG.E.64 R6, desc[UR12][R22.64+-0x8] ;  /* 0xfffff80c16067981 */ /* 0x000f28000c1e1b00 */
[----:B------:R-:W4:Y:S01]  /*02f0*/  LDG.E.64 R14, desc[UR12][R14.64] ;  /* 0x0000000c0e0e7981 */ /* 0x000f22000c1e1b00 */
[----:B------:R-:W-:Y:S01]  /*0300*/  BSSY.RECONVERGENT B0, `(.L_x_1) ;  /* 0x000001f000007945 */ /* 0x000fe20003800200 */
[----:B---3--:R-:W-:Y:S02]  /*0310*/  DADD R10, R12, -R10 ;  /* 0x000000000c0a7229 */ /* 0x008fe4000000080a */
[----:B--2---:R-:W-:-:S08]  /*0320*/  DADD R4, R4, -R8 ;  /* 0x0000000004047229 */ /* 0x004fd00000000808 */
[----:B------:R-:W-:Y:S02]  /*0330*/  DMUL R4, R4, R4 ;  /* 0x0000000404047228 */ /* 0x000fe40000000000 */
[----:B----4-:R-:W-:-:S06]  /*0340*/  DADD R6, R6, -R14 ;  /* 0x0000000006067229 */ /* 0x010fcc000000080e */
[----:B------:R-:W-:-:S08]  /*0350*/  DFMA R4, R10, R10, R4 ;  /* 0x0000000a0a04722b */ /* 0x000fd00000000004 */
[----:B------:R-:W-:-:S06]  /*0360*/  DFMA R12, R6, R6, R4 ;  /* 0x00000006060c722b */ /* 0x000fcc0000000004 */
[----:B------:R-:W1:Y:S04]  /*0370*/  MUFU.RSQ64H R5, R13 ;  /* 0x0000000d00057308 */ /* 0x000e680000001c00 */
[----:B------:R-:W-:Y:S02]  /*0380*/  VIADD R4, R13, 0xfcb00000 ;  /* 0xfcb000000d047836 */ /* 0x000fe40000000000 */
[----:B------:R-:W-:-:S04]  /*0390*/  IMAD.MOV.U32 R8, RZ, RZ, 0x0 ;  /* 0x00000000ff087424 */ /* 0x000fc800078e00ff */
[----:B-1----:R-:W-:Y:S01]  /*03a0*/  DMUL R6, R4, R4 ;  /* 0x0000000404067228 */ /* 0x002fe20000000000 */
[----:B------:R-:W-:-:S07]  /*03b0*/  IMAD.MOV.U32 R9, RZ, RZ, 0x3fd80000 ;  /* 0x3fd80000ff097424 */ /* 0x000fce00078e00ff */
[----:B------:R-:W-:-:S08]  /*03c0*/  DFMA R6, R12, -R6, 1 ;  /* 0x3ff000000c06742b */ /* 0x000fd00000000806 */
[----:B------:R-:W-:Y:S02]  /*03d0*/  DFMA R8, R6, R8, 0.5 ;  /* 0x3fe000000608742b */ /* 0x000fe40000000008 */
[----:B------:R-:W-:-:S08]  /*03e0*/  DMUL R6, R4, R6 ;  /* 0x0000000604067228 */ /* 0x000fd00000000000 */
[----:B------:R-:W-:Y:S01]  /*03f0*/  DFMA R10, R8, R6, R4 ;  /* 0x00000006080a722b */ /* 0x000fe20000000004 */
[----:B------:R-:W-:-:S07]  /*0400*/  ISETP.GE.U32.AND P0, PT, R4, 0x7ca00000, PT ;  /* 0x7ca000000400780c */ /* 0x000fce0003f06070 */
[----:B------:R-:W-:Y:S02]  /*0410*/  DMUL R6, R12, R10 ;  /* 0x0000000a0c067228 */ /* 0x000fe40000000000 */
[----:B------:R-:W-:Y:S02]  /*0420*/  VIADD R9, R11, 0xfff00000 ;  /* 0xfff000000b097836 */ /* 0x000fe40000000000 */
[----:B------:R-:W-:-:S04]  /*0430*/  IMAD.MOV.U32 R8, RZ, RZ, R10 ;  /* 0x000000ffff087224 */ /* 0x000fc800078e000a */
[----:B------:R-:W-:-:S08]  /*0440*/  DFMA R14, R6, -R6, R12 ;  /* 0x80000006060e722b */ /* 0x000fd0000000000c */
[----:B------:R-:W-:Y:S01]  /*0450*/  DFMA R26, R14, R8, R6 ;  /* 0x000000080e1a722b */ /* 0x000fe20000000006 */
[----:B------:R-:W-:Y:S10]  /*0460*/  @!P0 BRA `(.L_x_2) ;  /* 0x0000000000208947 */ /* 0x000ff40003800000 */
[----:B------:R-:W-:Y:S02]  /*0470*/  IMAD.MOV.U32 R11, RZ, RZ, R13 ;  /* 0x000000ffff0b7224 */ /* 0x000fe400078e000d */
[----:B------:R-:W-:Y:S02]  /*0480*/  IMAD.MOV.U32 R8, RZ, RZ, R12 ;  /* 0x000000ffff087224 */ /* 0x000fe400078e000c */
[----:B------:R-:W-:Y:S02]  /*0490*/  IMAD.MOV.U32 R5, RZ, RZ, R15 ;  /* 0x000000ffff057224 */ /* 0x000fe400078e000f */
[----:B------:R-:W-:Y:S01]  /*04a0*/  IMAD.MOV.U32 R13, RZ, RZ, R4 ;  /* 0x000000ffff0d7224 */ /* 0x000fe200078e0004 */
[----:B------:R-:W-:Y:S01]  /*04b0*/  MOV R4, 0x4f0 ;  /* 0x000004f000047802 */ /* 0x000fe20000000f00 */
[----:B------:R-:W-:Y:S02]  /*04c0*/  IMAD.MOV.U32 R12, RZ, RZ, R14 ;  /* 0x000000ffff0c7224 */ /* 0x000fe400078e000e */
[----:B------:R-:W-:-:S07]  /*04d0*/  IMAD.MOV.U32 R15, RZ, RZ, R9 ;  /* 0x000000ffff0f7224 */ /* 0x000fce00078e0009 */
[----:B0-----:R-:W-:Y:S05]  /*04e0*/  CALL.REL.NOINC `($__internal_1_$__cuda_sm20_dsqrt_rn_f64_mediumpath_v1) ;  /* 0x0000001c00607944 */ /* 0x001fea0003c00000 */
.L_x_2:
[----:B------:R-:W-:Y:S05]  /*04f0*/  BSYNC.RECONVERGENT B0 ;  /* 0x0000000000007941 */ /* 0x000fea0003800200 */
.L_x_1:
[----:B------:R-:W-:Y:S01]  /*0500*/  DSETP.NEU.AND P0, PT, |R26|, +INF , PT ;  /* 0x7ff000001a00742a */ /* 0x000fe20003f0d200 */
[----:B------:R-:W-:-:S13]  /*0510*/  BSSY.RECONVERGENT B0, `(.L_x_3) ;  /* 0x000001d000007945 */ /* 0x000fda0003800200 */
[----:B------:R-:W-:Y:S01]  /*0520*/  @!P0 DMUL R30, RZ, R26 ;  /* 0x0000001aff1e8228 */ /* 0x000fe20000000000 */
[----:B------:R-:W-:Y:S01]  /*0530*/  @!P0 IMAD.MOV.U32 R25, RZ, RZ, 0x1 ;  /* 0x00000001ff198424 */ /* 0x000fe200078e00ff */
[----:B------:R-:W-:Y:S09]  /*0540*/  @!P0 BRA `(.L_x_4) ;  /* 0x0000000000648947 */ /* 0x000ff20003800000 */
[----:B------:R-:W-:Y:S01]  /*0550*/  UMOV UR4, 0x6dc9c883 ;  /* 0x6dc9c88300047882 */ /* 0x000fe20000000000 */
[----:B------:R-:W-:Y:S01]  /*0560*/  UMOV UR5, 0x3fe45f30 ;  /* 0x3fe45f3000057882 */ /* 0x000fe20000000000 */
[C---:B------:R-:W-:Y:S01]  /*0570*/  DSETP.GE.AND P0, PT, |R26|.reuse, 2.14748364800000000000e+09, PT ;  /* 0x41e000001a00742a */ /* 0x040fe20003f06200 */
[----:B------:R-:W-:Y:S01]  /*0580*/  BSSY.RECONVERGENT B1, `(.L_x_5) ;  /* 0x0000014000017945 */ /* 0x000fe20003800200 */
[----:B------:R-:W-:Y:S01]  /*0590*/  DMUL R4, R26, UR4 ;  /* 0x000000041a047c28 */ /* 0x000fe20008000000 */
[----:B------:R-:W-:Y:S01]  /*05a0*/  UMOV UR4, 0x54442d18 ;  /* 0x54442d1800047882 */ /* 0x000fe20000000000 */
[----:B------:R-:W-:-:S08]  /*05b0*/  UMOV UR5, 0x3ff921fb ;  /* 0x3ff921fb00057882 */ /* 0x000fd00000000000 */
[----:B------:R-:W1:Y:S08]  /*05c0*/  F2I.F64 R4, R4 ;  /* 0x0000000400047311 */ /* 0x000e700000301100 */
[----:B-1----:R-:W1:Y:S02]  /*05d0*/  I2F.F64 R30, R4 ;  /* 0x00000004001e7312 */ /* 0x002e640000201c00 */
[----:B-1----:R-:W-:Y:S01]  /*05e0*/  DFMA R6, R30, -UR4, R26 ;  /* 0x800000041e067c2b */ /* 0x002fe2000800001a */
[----:B------:R-:W-:Y:S01]  /*05f0*/  UMOV UR4, 0x33145c00 ;  /* 0x33145c0000047882 */ /* 0x000fe20000000000 */
[----:B------:R-:W-:-:S06]  /*0600*/  UMOV UR5, 0x3c91a626 ;  /* 0x3c91a62600057882 */ /* 0x000fcc0000000000 */
[----:B------:R-:W-:Y:S01]  /*0610*/  DFMA R6, R30, -UR4, R6 ;  /* 0x800000041e067c2b */ /* 0x000fe20008000006 */
[----:B------:R-:W-:Y:S01]  /*0620*/  UMOV UR4, 0x252049c0 ;  /* 0x252049c000047882 */ /* 0x000fe20000000000 */
[----:B------:R-:W-:-:S06]  /*0630*/  UMOV UR5, 0x397b839a ;  /* 0x397b839a00057882 */ /* 0x000fcc0000000000 */
[----:B------:R-:W-:Y:S01]  /*0640*/  DFMA R30, R30, -UR4, R6 ;  /* 0x800000041e1e7c2b */ /* 0x000fe20008000006 */
[----:B------:R-:W-:Y:S10]  /*0650*/  @!P0 BRA `(.L_x_6) ;  /* 0x0000000000188947 */ /* 0x000ff40003800000 */
[----:B------:R-:W-:Y:S01]  /*0660*/  IMAD.MOV.U32 R6, RZ, RZ, R26 ;  /* 0x000000ffff067224 */ /* 0x000fe200078e001a */
[----:B------:R-:W-:Y:S01]  /*0670*/  MOV R14, 0x6a0 ;  /* 0x000006a0000e7802 */ /* 0x000fe20000000f00 */
[----:B------:R-:W-:-:S07]  /*0680*/  IMAD.MOV.U32 R13, RZ, RZ, R27 ;  /* 0x000000ffff0d7224 */ /* 0x000fce00078e001b */
[----:B0-----:R-:W-:Y:S05]  /*0690*/  CALL.REL.NOINC `($_Z14integralKernelPdS_S_S_S_S_S_i$__internal_trig_reduction_slowpathd) ;  /* 0x0000001c00a47944 */ /* 0x001fea0003c00000 */
[----:B------:R-:W-:Y:S02]  /*06a0*/  IMAD.MOV.U32 R30, RZ, RZ, R6 ;  /* 0x000000ffff1e7224 */ /* 0x000fe400078e0006 */
[----:B------:R-:W-:-:S07]  /*06b0*/  IMAD.MOV.U32 R31, RZ, RZ, R7 ;  /* 0x000000ffff1f7224 */ /* 0x000fce00078e0007 */
.L_x_6:
[----:B------:R-:W-:Y:S05]  /*06c0*/  BSYNC.RECONVERGENT B1 ;  /* 0x0000000000017941 */ /* 0x000fea0003800200 */
.L_x_5:
[----:B------:R-:W-:-:S07]  /*06d0*/  VIADD R25, R4, 0x1 ;  /* 0x0000000104197836 */ /* 0x000fce0000000000 */
.L_x_4:
[----:B------:R-:W-:Y:S05]  /*06e0*/  BSYNC.RECONVERGENT B0 ;  /* 0x0000000000007941 */ /* 0x000fea0003800200 */
.L_x_3:
[----:B------:R-:W-:-:S05]  /*06f0*/  IMAD.SHL.U32 R4, R25, 0x40, RZ ;  /* 0x0000004019047824 */ /* 0x000fca00078e00ff */
[----:B------:R-:W-:-:S04]  /*0700*/  LOP3.LUT R4, R4, 0x40, RZ, 0xc0, !PT ;  /* 0x0000004004047812 */ /* 0x000fc800078ec0ff */
[----:B------:R-:W-:-:S05]  /*0710*/  IADD3 R36, P0, PT, R4, UR14, RZ ;  /* 0x0000000e04247c10 */ /* 0x000fca000ff1e0ff */
[----:B------:R-:W-:-:S05]  /*0720*/  IMAD.X R37, RZ, RZ, UR15, P0 ;  /* 0x0000000fff257e24 */ /* 0x000fca00080e06ff */
[----:B------:R-:W2:Y:S04]  /*0730*/  LDG.E.128.CONSTANT R4, desc[UR12][R36.64] ;  /* 0x0000000c24047981 */ /* 0x000ea8000c1e9d00 */
[----:B------:R-:W3:Y:S04]  /*0740*/  LDG.E.128.CONSTANT R8, desc[UR12][R36.64+0x10] ;  /* 0x0000100c24087981 */ /* 0x000ee8000c1e9d00 */
[----:B------:R-:W4:Y:S01]  /*0750*/  LDG.E.128.CONSTANT R12, desc[UR12][R36.64+0x20] ;  /* 0x0000200c240c7981 */ /* 0x000f22000c1e9d00 */
[----:B------:R-:W-:Y:S01]  /*0760*/  LOP3.LUT R32, R25, 0x1, RZ, 0xc0, !PT ;  /* 0x0000000119207812 */ /* 0x000fe200078ec0ff */
[----:B------:R-:W-:Y:S01]  /*0770*/  IMAD.MOV.U32 R33, RZ, RZ, 0x3da8ff83 ;  /* 0x3da8ff83ff217424 */ /* 0x000fe200078e00ff */
[----:B------:R-:W-:Y:S01]  /*0780*/  DMUL R34, R30, R30 ;  /* 0x0000001e1e227228 */ /* 0x000fe20000000000 */
[----:B------:R-:W-:Y:S01]  /*0790*/  UMOV UR4, 0x54442d18 ;  /* 0x54442d1800047882 */ /* 0x000fe20000000000 */
[----:B------:R-:W-:Y:S01]  /*07a0*/  ISETP.NE.U32.AND P0, PT, R32, 0x1, PT ;  /* 0x000000012000780c */ /* 0x000fe20003f05070 */
[----:B------:R-:W-:Y:S01]  /*07b0*/  IMAD.MOV.U32 R32, RZ, RZ, 0x20fd8164 ;  /* 0x20fd8164ff207424 */ /* 0x000fe200078e00ff */
[----:B------:R-:W-:Y:S01]  /*07c0*/  UMOV UR5, 0x402921fb ;  /* 0x402921fb00057882 */ /* 0x000fe20000000000 */
[----:B------:R-:W-:Y:S01]  /*07d0*/  BSSY.RECONVERGENT B0, `(.L_x_7) ;  /* 0x0000026000007945 */ /* 0x000fe20003800200 */
[----:B------:R-:W-:Y:S01]  /*07e0*/  FSEL R33, -R33, 0.11223486810922622681, !P0 ;  /* 0x3de5db6521217808 */ /* 0x000fe20004000100 */
[----:B------:R-:W-:Y:S01]  /*07f0*/  DMUL R26, R26, UR4 ;  /* 0x000000041a1a7c28 */ /* 0x000fe20008000000 */
[----:B------:R-:W-:-:S06]  /*0800*/  FSEL R32, R32, -8.06006814911005101289e+34, !P0 ;  /* 0xf9785eba20207808 */ /* 0x000fcc0004000000 */
[----:B--2---:R-:W-:-:S08]  /*0810*/  DFMA R4, R34, R32, R4 ;  /* 0x000000202204722b */ /* 0x004fd00000000004 */
[----:B------:R-:W-:-:S08]  /*0820*/  DFMA R4, R34, R4, R6 ;  /* 0x000000042204722b */ /* 0x000fd00000000006 */
[----:B---3--:R-:W-:-:S08]  /*0830*/  DFMA R4, R34, R4, R8 ;  /* 0x000000042204722b */ /* 0x008fd00000000008 */
[----:B------:R-:W-:Y:S02]  /*0840*/  DFMA R10, R34, R4, R10 ;  /* 0x00000004220a722b */ /* 0x000fe4000000000a */
[----:B------:R-:W1:Y:S01]  /*0850*/  MUFU.RCP64H R5, R27 ;  /* 0x0000001b00057308 */ /* 0x000e620000001800 */
[----:B------:R-:W-:-:S05]  /*0860*/  IMAD.MOV.U32 R4, RZ, RZ, 0x1 ;  /* 0x00000001ff047424 */ /* 0x000fca00078e00ff */
[----:B----4-:R-:W-:-:S08]  /*0870*/  DFMA R10, R34, R10, R12 ;  /* 0x0000000a220a722b */ /* 0x010fd0000000000c */
[----:B------:R-:W-:Y:S02]  /*0880*/  DFMA R10, R34, R10, R14 ;  /* 0x0000000a220a722b */ /* 0x000fe4000000000e */
[----:B-1----:R-:W-:-:S06]  /*0890*/  DFMA R6, -R26, R4, 1 ;  /* 0x3ff000001a06742b */ /* 0x002fcc0000000104 */
[----:B------:R-:W-:Y:S02]  /*08a0*/  DFMA R30, R10, R30, R30 ;  /* 0x0000001e0a1e722b */ /* 0x000fe4000000001e */
[----:B------:R-:W-:Y:S02]  /*08b0*/  DFMA R10, R34, R10, 1 ;  /* 0x3ff00000220a742b */ /* 0x000fe4000000000a */
[----:B------:R-:W-:-:S08]  /*08c0*/  DFMA R6, R6, R6, R6 ;  /* 0x000000060606722b */ /* 0x000fd00000000006 */
[----:B------:R-:W-:Y:S01]  /*08d0*/  DFMA R6, R4, R6, R4 ;  /* 0x000000060406722b */ /* 0x000fe20000000004 */
[----:B------:R-:W-:Y:S02]  /*08e0*/  FSEL R10, R10, R30, !P0 ;  /* 0x0000001e0a0a7208 */ /* 0x000fe40004000000 */
[----:B------:R-:W-:Y:S02]  /*08f0*/  FSEL R11, R11, R31, !P0 ;  /* 0x0000001f0b0b7208 */ /* 0x000fe40004000000 */
[----:B------:R-:W-:-:S03]  /*0900*/  LOP3.LUT P0, RZ, R25, 0x2, RZ, 0xc0, !PT ;  /* 0x0000000219ff7812 */ /* 0x000fc6000780c0ff */
[----:B------:R-:W-:Y:S02]  /*0910*/  DFMA R8, -R26, R6, 1 ;  /* 0x3ff000001a08742b */ /* 0x000fe40000000106 */
[----:B------:R-:W-:-:S06]  /*0920*/  DADD R4, RZ, -R10 ;  /* 0x00000000ff047229 */ /* 0x000fcc000000080a */
[----:B------:R-:W-:-:S04]  /*0930*/  DFMA R8, R6, R8, R6 ;  /* 0x000000080608722b */ /* 0x000fc80000000006 */
[----:B------:R-:W-:Y:S02]  /*0940*/  FSEL R10, R10, R4, !P0 ;  /* 0x000000040a0a7208 */ /* 0x000fe40004000000 */
[----:B------:R-:W-:-:S04]  /*0950*/  FSEL R11, R11, R5, !P0 ;  /* 0x000000050b0b7208 */ /* 0x000fc80004000000 */
[----:B------:R-:W-:Y:S02]  /*0960*/  FSETP.GEU.AND P1, PT, |R11|, 6.5827683646048100446e-37, PT ;  /* 0x036000000b00780b */ /* 0x000fe40003f2e200 */
[----:B------:R-:W-:-:S08]  /*0970*/  DMUL R4, R8, R10 ;  /* 0x0000000a08047228 */ /* 0x000fd00000000000 */
[----:B------:R-:W-:-:S08]  /*0980*/  DFMA R6, -R26, R4, R10 ;  /* 0x000000041a06722b */ /* 0x000fd0000000010a */
[----:B------:R-:W-:-:S10]  /*0990*/  DFMA R4, R8, R6, R4 ;  /* 0x000000060804722b */ /* 0x000fd40000000004 */
[----:B------:R-:W-:-:S05]  /*09a0*/  FFMA R6, RZ, R27, R5 ;  /* 0x0000001bff067223 */ /* 0x000fca0000000005 */
[----:B------:R-:W-:-:S13]  /*09b0*/  FSETP.GT.AND P0, PT, |R6|, 1.469367938527859385e-39, PT ;  /* 0x001000000600780b */ /* 0x000fda0003f04200 */
[----:B------:R-:W-:Y:S05]  /*09c0*/  @P0 BRA P1, `(.L_x_8) ;  /* 0x0000000000180947 */ /* 0x000fea0000800000 */
[----:B------:R-:W-:Y:S01]  /*09d0*/  IMAD.MOV.U32 R6, RZ, RZ, R10 ;  /* 0x000000ffff067224 */ /* 0x000fe200078e000a */
[----:B------:R-:W-:Y:S01]  /*09e0*/  MOV R4, 0xa10 ;  /* 0x00000a1000047802 */ /* 0x000fe20000000f00 */
[----:B------:R-:W-:-:S07]  /*09f0*/  IMAD.MOV.U32 R7, RZ, RZ, R11 ;  /* 0x000000ffff077224 */ /* 0x000fce00078e000b */
[----:B0-----:R-:W-:Y:S05]  /*0a00*/  CALL.REL.NOINC `($__internal_0_$__cuda_sm20_div_rn_f64_full) ;  /* 0x0000001000a87944 */ /* 0x001fea0003c00000 */
[----:B------:R-:W-:Y:S02]  /*0a10*/  IMAD.MOV.U32 R4, RZ, RZ, R14 ;  /* 0x000000ffff047224 */ /* 0x000fe400078e000e */
[----:B------:R-:W-:-:S07]  /*0a20*/  IMAD.MOV.U32 R5, RZ, RZ, R15 ;  /* 0x000000ffff057224 */ /* 0x000fce00078e000f */
.L_x_8:
[----:B------:R-:W-:Y:S05]  /*0a30*/  BSYNC.RECONVERGENT B0 ;  /* 0x0000000000007941 */ /* 0x000fea0003800200 */
.L_x_7:
[----:B------:R-:W1:Y:S01]  /*0a40*/  LDC.64 R6, c[0x0][0x3a8] ;  /* 0x0000ea00ff067b82 */ /* 0x000e620000000a00 */
[----:B------:R-:W-:-:S07]  /*0a50*/  DADD R28, R4, R28 ;  /* 0x00000000041c7229 */ /* 0x000fce000000001c */
[----:B------:R-:W2:Y:S01]  /*0a60*/  LDC.64 R8, c[0x0][0x3b0] ;  /* 0x0000ec00ff087b82 */ /* 0x000ea20000000a00 */
[----:B------:R3:W-:Y:S04]  /*0a70*/  STG.E.64 desc[UR12][R2.64], R28 ;  /* 0x0000001c02007986 */ /* 0x0007e8000c101b0c */
[----:B------:R-:W4:Y:S04]  /*0a80*/  LDG.E.64 R4, desc[UR12][R20.64] ;  /* 0x0000000c14047981 */ /* 0x000f28000c1e1b00 */
[----:B------:R-:W4:Y:S01]  /*0a90*/  LDG.E.64 R10, desc[UR12][R16.64] ;  /* 0x0000000c100a7981 */ /* 0x000f22000c1e1b00 */
[----:B-1----:R-:W-:-:S03]  /*0aa0*/  IMAD.WIDE R12, R24, 0x8, R6 ;  /* 0x00000008180c7825 */ /* 0x002fc600078e0206 */
[----:B------:R-:W5:Y:S04]  /*0ab0*/  LDG.E.64 R6, desc[UR12][R18.64] ;  /* 0x0000000c12067981 */ /* 0x000f68000c1e1b00 */
[----:B------:R-:W5:Y:S01]  /*0ac0*/  LDG.E.64 R12, desc[UR12][R12.64] ;  /* 0x0000000c0c0c7981 */ /* 0x000f62000c1e1b00 */
[----:B--2---:R-:W-:-:S03]  /*0ad0*/  IMAD.WIDE R14, R24, 0x8, R8 ;  /* 0x00000008180e7825 */ /* 0x004fc600078e0208 */
[----:B------:R-:W2:Y:S04]  /*0ae0*/  LDG.E.64 R8, desc[UR12][R22.64] ;  /* 0x0000000c16087981 */ /* 0x000ea8000c1e1b00 */
[----:B------:R-:W2:Y:S01]  /*0af0*/  LDG.E.64 R14, desc[UR12][R14.64] ;  /* 0x0000000c0e0e7981 */ /* 0x000ea2000c1e1b00 */
[----:B------:R-:W-:Y:S01]  /*0b00*/  BSSY.RECONVERGENT B0, `(.L_x_9) ;  /* 0x000001f000007945 */ /* 0x000fe20003800200 */
[----:B----4-:R-:W-:Y:S02]  /*0b10*/  DADD R4, R4, -R10 ;  /* 0x0000000004047229 */ /* 0x010fe4000000080a */
[----:B-----5:R-:W-:-:S08]  /*0b20*/  DADD R6, R6, -R12 ;  /* 0x0000000006067229 */ /* 0x020fd0000000080c */
[----:B------:R-:W-:Y:S02]  /*0b30*/  DMUL R6, R6, R6 ;  /* 0x0000000606067228 */ /* 0x000fe40000000000 */
[----:B--2---:R-:W-:-:S06]  /*0b40*/  DADD R8, R8, -R14 ;  /* 0x0000000008087229 */ /* 0x004fcc000000080e */
        /* <DEDUP_REMOVED lines=17> */
[----:B---3--:R-:W-:Y:S10]  /*0c60*/  @!P0 BRA `(.L_x_10) ;  /* 0x0000000000208947 */ /* 0x008ff40003800000 */
        /* <DEDUP_REMOVED lines=8> */
.L_x_10:
[----:B------:R-:W-:Y:S05]  /*0cf0*/  BSYNC.RECONVERGENT B0 ;  /* 0x0000000000007941 */ /* 0x000fea0003800200 */
.L_x_9:
[----:B------:R-:W-:Y:S01]  /*0d00*/  DSETP.NEU.AND P0, PT, |R26|, +INF , PT ;  /* 0x7ff000001a00742a */ /* 0x000fe20003f0d200 */
[----:B------:R-:W-:-:S13]  /*0d10*/  BSSY.RECONVERGENT B0, `(.L_x_11) ;  /* 0x000001e000007945 */ /* 0x000fda0003800200 */
[----:B------:R-:W-:Y:S05]  /*0d20*/  @!P0 BRA `(.L_x_12) ;  /* 0x0000000000688947 */ /* 0x000fea0003800000 */
        /* <DEDUP_REMOVED lines=23> */
.L_x_14:
[----:B------:R-:W-:Y:S05]  /*0ea0*/  BSYNC.RECONVERGENT B1 ;  /* 0x0000000000017941 */ /* 0x000fea0003800200 */
.L_x_13:
[----:B------:R-:W-:Y:S01]  /*0eb0*/  VIADD R25, R4, 0x1 ;  /* 0x0000000104197836 */ /* 0x000fe20000000000 */
[----:B------:R-:W-:Y:S06]  /*0ec0*/  BRA `(.L_x_15) ;  /* 0x0000000000087947 */ /* 0x000fec0003800000 */
.L_x_12:
[----:B------:R-:W-:Y:S01]  /*0ed0*/  DMUL R30, RZ, R26 ;  /* 0x0000001aff1e7228 */ /* 0x000fe20000000000 */
[----:B------:R-:W-:-:S10]  /*0ee0*/  IMAD.MOV.U32 R25, RZ, RZ, 0x1 ;  /* 0x00000001ff197424 */ /* 0x000fd400078e00ff */
.L_x_15:
[----:B------:R-:W-:Y:S05]  /*0ef0*/  BSYNC.RECONVERGENT B0 ;  /* 0x0000000000007941 */ /* 0x000fea0003800200 */
.L_x_11:
        /* <DEDUP_REMOVED lines=52> */
.L_x_17:
[----:B------:R-:W-:Y:S05]  /*1240*/  BSYNC.RECONVERGENT B0 ;  /* 0x0000000000007941 */ /* 0x000fea0003800200 */
.L_x_16:
[----:B------:R-:W-:Y:S01]  /*1250*/  DADD R28, R28, R4 ;  /* 0x000000001c1c7229 */ /* 0x000fe20000000004 */
[----:B------:R-:W-:Y:S01]  /*1260*/  VIADD R0, R0, 0x2 ;  /* 0x0000000200007836 */ /* 0x000fe20000000000 */
[----:B------:R-:W-:Y:S02]  /*1270*/  IADD3 R22, P1, PT, R22, 0x10, RZ ;  /* 0x0000001016167810 */ /* 0x000fe40007f3e0ff */
[----:B------:R-:W-:Y:S02]  /*1280*/  IADD3 R18, P2, PT, R18, 0x10, RZ ;  /* 0x0000001012127810 */ /* 0x000fe40007f5e0ff */
[----:B------:R-:W-:Y:S01]  /*1290*/  ISETP.NE.AND P0, PT, R0, RZ, PT ;  /* 0x000000ff0000720c */ /* 0x000fe20003f05270 */
[----:B------:R1:W-:Y:S01]  /*12a0*/  STG.E.64 desc[UR12][R2.64], R28 ;  /* 0x0000001c02007986 */ /* 0x0003e2000c101b0c */
[----:B------:R-:W-:Y:S01]  /*12b0*/  IADD3 R20, P3, PT, R20, 0x10, RZ ;  /* 0x0000001014147810 */ /* 0x000fe20007f7e0ff */
[----:B------:R-:W-:Y:S02]  /*12c0*/  IMAD.X R23, RZ, RZ, R23, P1 ;  /* 0x000000ffff177224 */ /* 0x000fe400008e0617 */
[----:B------:R-:W-:-:S02]  /*12d0*/  IMAD.X R19, RZ, RZ, R19, P2 ;  /* 0x000000ffff137224 */ /* 0x000fc400010e0613 */
[----:B------:R-:W-:-:S06]  /*12e0*/  IMAD.X R21, RZ, RZ, R21, P3 ;  /* 0x000000ffff157224 */ /* 0x000fcc00018e0615 */
[----:B------:R-:W-:Y:S05]  /*12f0*/  @P0 BRA `(.L_x_18) ;  /* 0xffffffec00d80947 */ /* 0x000fea000383ffff */
[----:B------:R-:W2:Y:S01]  /*1300*/  LDC R0, c[0x0][0x3b8] ;  /* 0x0000ee00ff007b82 */ /* 0x000ea20000000800 */
[----:B------:R-:W-:Y:S01]  /*1310*/  IMAD.MOV.U32 R7, RZ, RZ, RZ ;  /* 0x000000ffff077224 */ /* 0x000fe200078e00ff */
[----:B--2---:R-:W-:-:S07]  /*1320*/  LOP3.LUT R6, R0, 0x7ffffffe, RZ, 0xc0, !PT ;  /* 0x7ffffffe00067812 */ /* 0x004fce00078ec0ff */
.L_x_0:
[----:B------:R-:W-:-:S04]  /*1330*/  LOP3.LUT R0, R0, 0x1, RZ, 0xc0, !PT ;  /* 0x0000000100007812 */ /* 0x000fc800078ec0ff */
[----:B------:R-:W-:-:S13]  /*1340*/  ISETP.NE.U32.AND P0, PT, R0, 0x1, PT ;  /* 0x000000010000780c */ /* 0x000fda0003f05070 */
[----:B------:R-:W-:Y:S05]  /*1350*/  @P0 EXIT ;  /* 0x000000000000094d */ /* 0x000fea0003800000 */
[----:B------:R-:W2:Y:S01]  /*1360*/  S2R R8, SR_TID.X ;  /* 0x0000000000087919 */ /* 0x000ea20000002100 */
[----:B------:R-:W2:Y:S01]  /*1370*/  S2UR UR6, SR_CTAID.X ;  /* 0x00000000000679c3 */ /* 0x000ea20000002500 */
[----:B------:R-:W3:Y:S01]  /*1380*/  LDCU.128 UR8, c[0x0][0x390] ;  /* 0x00007200ff0877ac */ /* 0x000ee20008000c00 */
[C---:B------:R-:W-:Y:S01]  /*1390*/  IMAD.SHL.U32 R20, R6.reuse, 0x8, RZ ;  /* 0x0000000806147824 */ /* 0x040fe200078e00ff */
[----:B------:R-:W-:Y:S01]  /*13a0*/  SHF.L.U64.HI R0, R6, 0x3, R7 ;  /* 0x0000000306007819 */ /* 0x000fe20000010207 */
[----:B------:R-:W4:Y:S01]  /*13b0*/  LDG.E.64 R16, desc[UR12][R16.64] ;  /* 0x0000000c10107981 */ /* 0x000f22000c1e1b00 */
[----:B------:R-:W5:Y:S03]  /*13c0*/  LDCU.64 UR4, c[0x0][0x388] ;  /* 0x00007100ff0477ac */ /* 0x000f660008000a00 */
[----:B------:R-:W2:Y:S08]  /*13d0*/  LDC R13, c[0x0][0x360] ;  /* 0x0000d800ff0d7b82 */ /* 0x000eb00000000800 */
[----:B------:R-:W0:Y:S01]  /*13e0*/  LDC.64 R10, c[0x0][0x3a8] ;  /* 0x0000ea00ff0a7b82 */ /* 0x000e220000000a00 */
[----:B---3--:R-:W-:-:S04]  /*13f0*/  IADD3 R18, P0, PT, R20, UR8, RZ ;  /* 0x0000000814127c10 */ /* 0x008fc8000ff1e0ff */
[----:B------:R-:W-:-:S03]  /*1400*/  IADD3.X R19, PT, PT, R0, UR9, RZ, P0, !PT ;  /* 0x0000000900137c10 */ /* 0x000fc600087fe4ff */
[----:B------:R-:W3:Y:S01]  /*1410*/  LDC.64 R4, c[0x0][0x3b0] ;  /* 0x0000ec00ff047b82 */ /* 0x000ee20000000a00 */
[----:B-----5:R-:W-:Y:S01]  /*1420*/  IADD3 R14, P0, PT, R20, UR4, RZ ;  /* 0x00000004140e7c10 */ /* 0x020fe2000ff1e0ff */
[----:B--2---:R-:W-:Y:S02]  /*1430*/  IMAD R13, R13, UR6, R8 ;  /* 0x000000060d0d7c24 */ /* 0x004fe4000f8e0208 */
[----:B------:R-:W2:Y:S02]  /*1440*/  LDG.E.64 R8, desc[UR12][R18.64] ;  /* 0x0000000c12087981 */ /* 0x000ea4000c1e1b00 */
[----:B0-----:R-:W-:Y:S01]  /*1450*/  IMAD.WIDE R10, R13, 0x8, R10 ;  /* 0x000000080d0a7825 */ /* 0x001fe200078e020a */
[----:B------:R-:W-:-:S05]  /*1460*/  IADD3.X R15, PT, PT, R0, UR5, RZ, P0, !PT ;  /* 0x00000005000f7c10 */ /* 0x000fca00087fe4ff */
[----:B------:R-:W2:Y:S01]  /*1470*/  LDG.E.64 R10, desc[UR12][R10.64] ;  /* 0x0000000c0a0a7981 */ /* 0x000ea2000c1e1b00 */
[----:B------:R-:W-:Y:S01]  /*1480*/  IADD3 R20, P0, PT, R20, UR10, RZ ;  /* 0x0000000a14147c10 */ /* 0x000fe2000ff1e0ff */
[----:B---3--:R-:W-:Y:S02]  /*1490*/  IMAD.WIDE R12, R13, 0x8, R4 ;  /* 0x000000080d0c7825 */ /* 0x008fe400078e0204 */
[----:B------:R-:W4:Y:S01]  /*14a0*/  LDG.E.64 R6, desc[UR12][R14.64] ;  /* 0x0000000c0e067981 */ /* 0x000f22000c1e1b00 */
[----:B------:R-:W-:-:S03]  /*14b0*/  IADD3.X R21, PT, PT, R0, UR11, RZ, P0, !PT ;  /* 0x0000000b00157c10 */ /* 0x000fc600087fe4ff */
[----:B------:R-:W3:Y:S04]  /*14c0*/  LDG.E.64 R12, desc[UR12][R12.64] ;  /* 0x0000000c0c0c7981 */ /* 0x000ee8000c1e1b00 */
[----:B------:R-:W3:Y:S01]  /*14d0*/  LDG.E.64 R4, desc[UR12][R20.64] ;  /* 0x0000000c14047981 */ /* 0x000ee2000c1e1b00 */
[----:B------:R-:W-:Y:S01]  /*14e0*/  BSSY.RECONVERGENT B0, `(.L_x_19) ;  /* 0x0000020000007945 */ /* 0x000fe20003800200 */
[----:B--2---:R-:W-:Y:S02]  /*14f0*/  DADD R8, R8, -R10 ;  /* 0x0000000008087229 */ /* 0x004fe4000000080a */
[----:B----4-:R-:W-:-:S06]  /*1500*/  DADD R6, R6, -R16 ;  /* 0x0000000006067229 */ /* 0x010fcc0000000810 */
[----:B------:R-:W-:Y:S02]  /*1510*/  DMUL R8, R8, R8 ;  /* 0x0000000808087228 */ /* 0x000fe40000000000 */
[----:B---3--:R-:W-:-:S06]  /*1520*/  DADD R4, R4, -R12 ;  /* 0x0000000004047229 */ /* 0x008fcc000000080c */
[----:B------:R-:W-:-:S08]  /*1530*/  DFMA R8, R6, R6, R8 ;  /* 0x000000060608722b */ /* 0x000fd00000000008 */
[----:B------:R-:W-:-:S06]  /*1540*/  DFMA R18, R4, R4, R8 ;  /* 0x000000040412722b */ /* 0x000fcc0000000008 */
[----:B------:R-:W0:Y:S04]  /*1550*/  MUFU.RSQ64H R5, R19 ;  /* 0x0000001300057308 */ /* 0x000e280000001c00 */
[----:B------:R-:W-:Y:S02]  /*1560*/  VIADD R4, R19, 0xfcb00000 ;  /* 0xfcb0000013047836 */ /* 0x000fe40000000000 */
[----:B------:R-:W-:-:S04]  /*1570*/  IMAD.MOV.U32 R8, RZ, RZ, 0x0 ;  /* 0x00000000ff087424 */ /* 0x000fc800078e00ff */
[----:B0-----:R-:W-:Y:S01]  /*1580*/  DMUL R6, R4, R4 ;  /* 0x0000000404067228 */ /* 0x001fe20000000000 */
        /* <DEDUP_REMOVED lines=13> */
[----:B------:R-:W-:Y:S01]  /*1660*/  IMAD.MOV.U32 R13, RZ, RZ, R4 ;  /* 0x000000ffff0d7224 */ /* 0x000fe200078e0004 */
[----:B------:R-:W-:Y:S01]  /*1670*/  MOV R4, 0x16c0 ;  /* 0x000016c000047802 */ /* 0x000fe20000000f00 */
[----:B------:R-:W-:Y:S02]  /*1680*/  IMAD.MOV.U32 R8, RZ, RZ, R18 ;  /* 0x000000ffff087224 */ /* 0x000fe400078e0012 */
[----:B------:R-:W-:Y:S02]  /*1690*/  IMAD.MOV.U32 R11, RZ, RZ, R19 ;  /* 0x000000ffff0b7224 */ /* 0x000fe400078e0013 */
[----:B------:R-:W-:-:S07]  /*16a0*/  IMAD.MOV.U32 R15, RZ, RZ, R9 ;  /* 0x000000ffff0f7224 */ /* 0x000fce00078e0009 */
[----:B-1----:R-:W-:Y:S05]  /*16b0*/  CALL.REL.NOINC `($__internal_1_$__cuda_sm20_dsqrt_rn_f64_mediumpath_v1) ;  /* 0x0000000800ec7944 */ /* 0x002fea0003c00000 */
[----:B------:R-:W-:Y:S02]  /*16c0*/  IMAD.MOV.U32 R16, RZ, RZ, R26 ;  /* 0x000000ffff107224 */ /* 0x000fe400078e001a */
[----:B------:R-:W-:-:S07]  /*16d0*/  IMAD.MOV.U32 R17, RZ, RZ, R27 ;  /* 0x000000ffff117224 */ /* 0x000fce00078e001b */
.L_x_20:
[----:B------:R-:W-:Y:S05]  /*16e0*/  BSYNC.RECONVERGENT B0 ;  /* 0x0000000000007941 */ /* 0x000fea0003800200 */
.L_x_19:
        /* <DEDUP_REMOVED lines=9> */
[----:B------:R-:W-:-:S04]  /*1780*/  UMOV UR5, 0x3ff921fb ;  /* 0x3ff921fb00057882 */ /* 0x000fc80000000000 */
[----:B------:R-:W0:Y:S08]  /*1790*/  F2I.F64 R0, R4 ;  /* 0x0000000400007311 */ /* 0x000e300000301100 */
[----:B0-----:R-:W0:Y:S02]  /*17a0*/  I2F.F64 R18, R0 ;  /* 0x0000000000127312 */ /* 0x001e240000201c00 */
[----:B0-----:R-:W-:Y:S01]  /*17b0*/  DFMA R6, R18, -UR4, R16 ;  /* 0x8000000412067c2b */ /* 0x001fe20008000010 */
        /* <DEDUP_REMOVED lines=10> */
[----:B-1----:R-:W-:Y:S05]  /*1860*/  CALL.REL.NOINC `($_Z14integralKernelPdS_S_S_S_S_S_i$__internal_trig_reduction_slowpathd) ;  /* 0x0000000c00307944 */ /* 0x002fea0003c00000 */
[----:B------:R-:W-:Y:S02]  /*1870*/  IMAD.MOV.U32 R0, RZ, RZ, R4 ;  /* 0x000000ffff007224 */ /* 0x000fe400078e0004 */
[----:B------:R-:W-:Y:S02]  /*1880*/  IMAD.MOV.U32 R18, RZ, RZ, R6 ;  /* 0x000000ffff127224 */ /* 0x000fe400078e0006 */
[----:B------:R-:W-:-:S07]  /*1890*/  IMAD.MOV.U32 R19, RZ, RZ, R7 ;  /* 0x000000ffff137224 */ /* 0x000fce00078e0007 */
.L_x_24:
[----:B------:R-:W-:Y:S05]  /*18a0*/  BSYNC.RECONVERGENT B1 ;  /* 0x0000000000017941 */ /* 0x000fea0003800200 */
.L_x_23:
[----:B------:R-:W-:Y:S01]  /*18b0*/  VIADD R0, R0, 0x1 ;  /* 0x0000000100007836 */ /* 0x000fe20000000000 */
[----:B------:R-:W-:Y:S06]  /*18c0*/  BRA `(.L_x_25) ;  /* 0x0000000000087947 */ /* 0x000fec0003800000 */
.L_x_22:
[----:B------:R-:W-:Y:S01]  /*18d0*/  DMUL R18, RZ, R16 ;  /* 0x00000010ff127228 */ /* 0x000fe20000000000 */
[----:B------:R-:W-:-:S10]  /*18e0*/  IMAD.MOV.U32 R0, RZ, RZ, 0x1 ;  /* 0x00000001ff007424 */ /* 0x000fd400078e00ff */
.L_x_25:
[----:B------:R-:W-:Y:S05]  /*18f0*/  BSYNC.RECONVERGENT B0 ;  /* 0x0000000000007941 */ /* 0x000fea0003800200 */
.L_x_21:
[----:B------:R-:W0:Y:S01]  /*1900*/  LDCU.64 UR4, c[0x4][0x8] ;  /* 0x01000100ff0477ac */ /* 0x000e220008000a00 */
[----:B------:R-:W-:-:S05]  /*1910*/  IMAD.SHL.U32 R4, R0, 0x40, RZ ;  /* 0x0000004000047824 */ /* 0x000fca00078e00ff */
[----:B------:R-:W-:-:S04]  /*1920*/  LOP3.LUT R4, R4, 0x40, RZ, 0xc0, !PT ;  /* 0x0000004004047812 */ /* 0x000fc800078ec0ff */
[----:B0-----:R-:W-:-:S05]  /*1930*/  IADD3 R22, P0, PT, R4, UR4, RZ ;  /* 0x0000000404167c10 */ /* 0x001fca000ff1e0ff */
[----:B------:R-:W-:-:S05]  /*1940*/  IMAD.X R23, RZ, RZ, UR5, P0 ;  /* 0x00000005ff177e24 */ /* 0x000fca00080e06ff */
[----:B------:R-:W2:Y:S04]  /*1950*/  LDG.E.128.CONSTANT R12, desc[UR12][R22.64] ;  /* 0x0000000c160c7981 */ /* 0x000ea8000c1e9d00 */
[----:B------:R-:W3:Y:S04]  /*1960*/  LDG.E.128.CONSTANT R8, desc[UR12][R22.64+0x10] ;  /* 0x0000100c16087981 */ /* 0x000ee8000c1e9d00 */
[----:B------:R-:W4:Y:S01]  /*1970*/  LDG.E.128.CONSTANT R4, desc[UR12][R22.64+0x20] ;  /* 0x0000200c16047981 */ /* 0x000f22000c1e9d00 */
[----:B------:R-:W-:Y:S01]  /*1980*/  LOP3.LUT R20, R0, 0x1, RZ, 0xc0, !PT ;  /* 0x0000000100147812 */ /* 0x000fe200078ec0ff */
[----:B------:R-:W-:Y:S01]  /*1990*/  IMAD.MOV.U32 R24, RZ, RZ, 0x20fd8164 ;  /* 0x20fd8164ff187424 */ /* 0x000fe200078e00ff */
[----:B------:R-:W-:Y:S01]  /*19a0*/  UMOV UR4, 0x54442d18 ;  /* 0x54442d1800047882 */ /* 0x000fe20000000000 */
[----:B------:R-:W-:Y:S01]  /*19b0*/  IMAD.MOV.U32 R25, RZ, RZ, 0x3da8ff83 ;  /* 0x3da8ff83ff197424 */ /* 0x000fe200078e00ff */
[----:B------:R-:W-:Y:S01]  /*19c0*/  ISETP.NE.U32.AND P0, PT, R20, 0x1, PT ;  /* 0x000000011400780c */ /* 0x000fe20003f05070 */
[----:B------:R-:W-:Y:S01]  /*19d0*/  DMUL R20, R18, R18 ;  /* 0x0000001212147228 */ /* 0x000fe20000000000 */
[----:B------:R-:W-:Y:S01]  /*19e0*/  UMOV UR5, 0x402921fb ;  /* 0x402921fb00057882 */ /* 0x000fe20000000000 */
[----:B------:R-:W-:Y:S01]  /*19f0*/  BSSY.RECONVERGENT B0, `(.L_x_26) ;  /* 0x0000028000007945 */ /* 0x000fe20003800200 */
[----:B------:R-:W-:Y:S01]  /*1a00*/  FSEL R24, R24, -8.06006814911005101289e+34, !P0 ;  /* 0xf9785eba18187808 */ /* 0x000fe20004000000 */
[----:B------:R-:W-:Y:S01]  /*1a10*/  DMUL R16, R16, UR4 ;  /* 0x0000000410107c28 */ /* 0x000fe20008000000 */
[----:B------:R-:W-:-:S06]  /*1a20*/  FSEL R25, -R25, 0.11223486810922622681, !P0 ;  /* 0x3de5db6519197808 */ /* 0x000fcc0004000100 */
[----:B--2---:R-:W-:-:S08]  /*1a30*/  DFMA R12, R20, R24, R12 ;  /* 0x00000018140c722b */ /* 0x004fd0000000000c */
[----:B------:R-:W-:-:S08]  /*1a40*/  DFMA R12, R20, R12, R14 ;  /* 0x0000000c140c722b */ /* 0x000fd0000000000e */
[----:B---3--:R-:W-:-:S08]  /*1a50*/  DFMA R8, R20, R12, R8 ;  /* 0x0000000c1408722b */ /* 0x008fd00000000008 */
[----:B------:R-:W-:Y:S01]  /*1a60*/  DFMA R8, R20, R8, R10 ;  /* 0x000000081408722b */ /* 0x000fe2000000000a */
[----:B------:R-:W0:Y:S01]  /*1a70*/  MUFU.RCP64H R11, R17 ;  /* 0x00000011000b7308 */ /* 0x000e220000001800 */
[----:B------:R-:W-:-:S06]  /*1a80*/  IMAD.MOV.U32 R10, RZ, RZ, 0x1 ;  /* 0x00000001ff0a7424 */ /* 0x000fcc00078e00ff */
[----:B----4-:R-:W-:-:S08]  /*1a90*/  DFMA R4, R20, R8, R4 ;  /* 0x000000081404722b */ /* 0x010fd00000000004 */
[----:B------:R-:W-:Y:S02]  /*1aa0*/  DFMA R4, R20, R4, R6 ;  /* 0x000000041404722b */ /* 0x000fe40000000006 */
[----:B0-----:R-:W-:-:S06]  /*1ab0*/  DFMA R6, -R16, R10, 1 ;  /* 0x3ff000001006742b */ /* 0x001fcc000000010a */
        /* <DEDUP_REMOVED lines=21> */
[----:B------:R-:W-:Y:S02]  /*1c10*/  IMAD.MOV.U32 R27, RZ, RZ, R17 ;  /* 0x000000ffff1b7224 */ /* 0x000fe400078e0011 */
[----:B------:R-:W-:Y:S02]  /*1c20*/  IMAD.MOV.U32 R6, RZ, RZ, R10 ;  /* 0x000000ffff067224 */ /* 0x000fe400078e000a */
[----:B------:R-:W-:-:S07]  /*1c30*/  IMAD.MOV.U32 R7, RZ, RZ, R11 ;  /* 0x000000ffff077224 */ /* 0x000fce00078e000b */
[----:B-1----:R-:W-:Y:S05]  /*1c40*/  CALL.REL.NOINC `($__internal_0_$__cuda_sm20_div_rn_f64_full) ;  /* 0x0000000000187944 */ /* 0x002fea0003c00000 */
[----:B------:R-:W-:Y:S02]  /*1c50*/  IMAD.MOV.U32 R4, RZ, RZ, R14 ;  /* 0x000000ffff047224 */ /* 0x000fe400078e000e */
[----:B------:R-:W-:-:S07]  /*1c60*/  IMAD.MOV.U32 R5, RZ, RZ, R15 ;  /* 0x000000ffff057224 */ /* 0x000fce00078e000f */
.L_x_27:
[----:B------:R-:W-:Y:S05]  /*1c70*/  BSYNC.RECONVERGENT B0 ;  /* 0x0000000000007941 */ /* 0x000fea0003800200 */
.L_x_26:
[----:B------:R-:W-:-:S07]  /*1c80*/  DADD R4, R4, R28 ;  /* 0x0000000004047229 */ /* 0x000fce000000001c */
[----:B------:R-:W-:Y:S01]  /*1c90*/  STG.E.64 desc[UR12][R2.64], R4 ;  /* 0x0000000402007986 */ /* 0x000fe2000c101b0c */
[----:B------:R-:W-:Y:S05]  /*1ca0*/  EXIT ;  /* 0x000000000000794d */ /* 0x000fea0003800000 */
        .weak           $__internal_0_$__cuda_sm20_div_rn_f64_full
        .type           $__internal_0_$__cuda_sm20_div_rn_f64_full,@function
        .size           $__internal_0_$__cuda_sm20_div_rn_f64_full,($__internal_1_$__cuda_sm20_dsqrt_rn_f64_mediumpath_v1 - $__internal_0_$__cuda_sm20_div_rn_f64_full)
$__internal_0_$__cuda_sm20_div_rn_f64_full:
[C---:B------:R-:W-:Y:S01]  /*1cb0*/  FSETP.GEU.AND P0, PT, |R27|.reuse, 1.469367938527859385e-39, PT ;  /* 0x001000001b00780b */ /* 0x040fe20003f0e200 */
[--C-:B------:R-:W-:Y:S01]  /*1cc0*/  IMAD.MOV.U32 R8, RZ, RZ, R26.reuse ;  /* 0x000000ffff087224 */ /* 0x100fe200078e001a */
[----:B------:R-:W-:Y:S01]  /*1cd0*/  LOP3.LUT R10, R27, 0x800fffff, RZ, 0xc0, !PT ;  /* 0x800fffff1b0a7812 */ /* 0x000fe200078ec0ff */
[----:B------:R-:W-:Y:S01]  /*1ce0*/  IMAD.MOV.U32 R9, RZ, RZ, R27 ;  /* 0x000000ffff097224 */ /* 0x000fe200078e001b */
[C---:B------:R-:W-:Y:S01]  /*1cf0*/  FSETP.GEU.AND P2, PT, |R7|.reuse, 1.469367938527859385e-39, PT ;  /* 0x001000000700780b */ /* 0x040fe20003f4e200 */
[----:B------:R-:W-:Y:S01]  /*1d00*/  IMAD.MOV.U32 R14, RZ, RZ, 0x1 ;  /* 0x00000001ff0e7424 */ /* 0x000fe200078e00ff */
[----:B------:R-:W-:Y:S01]  /*1d10*/  LOP3.LUT R11, R10, 0x3ff00000, RZ, 0xfc, !PT ;  /* 0x3ff000000a0b7812 */ /* 0x000fe200078efcff */
[----:B------:R-:W-:Y:S01]  /*1d20*/  IMAD.MOV.U32 R10, RZ, RZ, R26 ;  /* 0x000000ffff0a7224 */ /* 0x000fe200078e001a */
[----:B------:R-:W-:Y:S01]  /*1d30*/  LOP3.LUT R5, R7, 0x7ff00000, RZ, 0xc0, !PT ;  /* 0x7ff0000007057812 */ /* 0x000fe200078ec0ff */
[----:B------:R-:W-:Y:S01]  /*1d40*/  IMAD.MOV.U32 R25, RZ, RZ, 0x1ca00000 ;  /* 0x1ca00000ff197424 */ /* 0x000fe200078e00ff */
[----:B------:R-:W-:Y:S01]  /*1d50*/  LOP3.LUT R32, R27, 0x7ff00000, RZ, 0xc0, !PT ;  /* 0x7ff000001b207812 */ /* 0x000fe200078ec0ff */
[----:B------:R-:W-:Y:S02]  /*1d60*/  BSSY.RECONVERGENT B1, `(.L_x_28) ;  /* 0x000004e000017945 */ /* 0x000fe40003800200 */
[----:B------:R-:W-:Y:S01]  /*1d70*/  @!P0 DMUL R10, R8, 8.98846567431157953865e+307 ;  /* 0x7fe00000080a8828 */ /* 0x000fe20000000000 */
[----:B------:R-:W-:Y:S01]  /*1d80*/  ISETP.GE.U32.AND P1, PT, R5, R32, PT ;  /* 0x000000200500720c */ /* 0x000fe20003f26070 */
[----:B------:R-:W-:-:S02]  /*1d90*/  IMAD.MOV.U32 R33, RZ, RZ, R5 ;  /* 0x000000ffff217224 */ /* 0x000fc400078e0005 */
[----:B------:R-:W-:Y:S02]  /*1da0*/  @!P2 LOP3.LUT R26, R9, 0x7ff00000, RZ, 0xc0, !PT ;  /* 0x7ff00000091aa812 */ /* 0x000fe400078ec0ff */
[----:B------:R-:W0:Y:S02]  /*1db0*/  MUFU.RCP64H R15, R11 ;  /* 0x0000000b000f7308 */ /* 0x000e240000001800 */
[----:B------:R-:W-:Y:S01]  /*1dc0*/  @!P2 ISETP.GE.U32.AND P3, PT, R5, R26, PT ;  /* 0x0000001a0500a20c */ /* 0x000fe20003f66070 */
[----:B------:R-:W-:Y:S01]  /*1dd0*/  @!P2 IMAD.MOV.U32 R26, RZ, RZ, RZ ;  /* 0x000000ffff1aa224 */ /* 0x000fe200078e00ff */
[----:B------:R-:W-:Y:S02]  /*1de0*/  @!P0 LOP3.LUT R32, R11, 0x7ff00000, RZ, 0xc0, !PT ;  /* 0x7ff000000b208812 */ /* 0x000fe400078ec0ff */
[----:B------:R-:W-:-:S03]  /*1df0*/  @!P2 SEL R27, R25, 0x63400000, !P3 ;  /* 0x63400000191ba807 */ /* 0x000fc60005800000 */
[----:B------:R-:W-:Y:S01]  /*1e00*/  VIADD R34, R32, 0xffffffff ;  /* 0xffffffff20227836 */ /* 0x000fe20000000000 */
[----:B------:R-:W-:-:S04]  /*1e10*/  @!P2 LOP3.LUT R27, R27, 0x80000000, R7, 0xf8, !PT ;  /* 0x800000001b1ba812 */ /* 0x000fc800078ef807 */
[----:B------:R-:W-:Y:S01]  /*1e20*/  @!P2 LOP3.LUT R27, R27, 0x100000, RZ, 0xfc, !PT ;  /* 0x001000001b1ba812 */ /* 0x000fe200078efcff */
[----:B0-----:R-:W-:-:S08]  /*1e30*/  DFMA R12, R14, -R10, 1 ;  /* 0x3ff000000e0c742b */ /* 0x001fd0000000080a */
[----:B------:R-:W-:-:S08]  /*1e40*/  DFMA R12, R12, R12, R12 ;  /* 0x0000000c0c0c722b */ /* 0x000fd0000000000c */
[----:B------:R-:W-:Y:S01]  /*1e50*/  DFMA R14, R14, R12, R14 ;  /* 0x0000000c0e0e722b */ /* 0x000fe2000000000e */
[----:B------:R-:W-:Y:S01]  /*1e60*/  SEL R13, R25, 0x63400000, !P1 ;  /* 0x63400000190d7807 */ /* 0x000fe20004800000 */
[----:B------:R-:W-:-:S03]  /*1e70*/  IMAD.MOV.U32 R12, RZ, RZ, R6 ;  /* 0x000000ffff0c7224 */ /* 0x000fc600078e0006 */
[----:B------:R-:W-:-:S03]  /*1e80*/  LOP3.LUT R13, R13, 0x800fffff, R7, 0xf8, !PT ;  /* 0x800fffff0d0d7812 */ /* 0x000fc600078ef807 */
[----:B------:R-:W-:-:S03]  /*1e90*/  DFMA R30, R14, -R10, 1 ;  /* 0x3ff000000e1e742b */ /* 0x000fc6000000080a */
[----:B------:R-:W-:-:S05]  /*1ea0*/  @!P2 DFMA R12, R12, 2, -R26 ;  /* 0x400000000c0ca82b */ /* 0x000fca000000081a */
[----:B------:R-:W-:-:S05]  /*1eb0*/  DFMA R30, R14, R30, R14 ;  /* 0x0000001e0e1e722b */ /* 0x000fca000000000e */
[----:B------:R-:W-:-:S03]  /*1ec0*/  @!P2 LOP3.LUT R33, R13, 0x7ff00000, RZ, 0xc0, !PT ;  /* 0x7ff000000d21a812 */ /* 0x000fc600078ec0ff */
[----:B------:R-:W-:Y:S02]  /*1ed0*/  DMUL R14, R30, R12 ;  /* 0x0000000c1e0e7228 */ /* 0x000fe40000000000 */
[----:B------:R-:W-:-:S05]  /*1ee0*/  VIADD R26, R33, 0xffffffff ;  /* 0xffffffff211a7836 */ /* 0x000fca0000000000 */
[----:B------:R-:W-:Y:S01]  /*1ef0*/  ISETP.GT.U32.AND P0, PT, R26, 0x7feffffe, PT ;  /* 0x7feffffe1a00780c */ /* 0x000fe20003f04070 */
[----:B------:R-:W-:-:S03]  /*1f00*/  DFMA R26, R14, -R10, R12 ;  /* 0x8000000a0e1a722b */ /* 0x000fc6000000000c */
[----:B------:R-:W-:-:S05]  /*1f10*/  ISETP.GT.U32.OR P0, PT, R34, 0x7feffffe, P0 ;  /* 0x7feffffe2200780c */ /* 0x000fca0000704470 */
[----:B------:R-:W-:-:S08]  /*1f20*/  DFMA R26, R30, R26, R14 ;  /* 0x0000001a1e1a722b */ /* 0x000fd0000000000e */
[----:B------:R-:W-:Y:S05]  /*1f30*/  @P0 BRA `(.L_x_29) ;  /* 0x00000000006c0947 */ /* 0x000fea0003800000 */
[----:B------:R-:W-:-:S04]  /*1f40*/  LOP3.LUT R14, R9, 0x7ff00000, RZ, 0xc0, !PT ;  /* 0x7ff00000090e7812 */ /* 0x000fc800078ec0ff */
[CC--:B------:R-:W-:Y:S02]  /*1f50*/  VIADDMNMX R6, R5.reuse, -R14.reuse, 0xb9600000, !PT ;  /* 0xb960000005067446 */ /* 0x0c0fe4000780090e */
[----:B------:R-:W-:Y:S02]  /*1f60*/  ISETP.GE.U32.AND P0, PT, R5, R14, PT ;  /* 0x0000000e0500720c */ /* 0x000fe40003f06070 */
[----:B------:R-:W-:Y:S02]  /*1f70*/  VIMNMX R5, PT, PT, R6, 0x46a00000, PT ;  /* 0x46a0000006057848 */ /* 0x000fe40003fe0100 */
[----:B------:R-:W-:-:S05]  /*1f80*/  SEL R6, R25, 0x63400000, !P0 ;  /* 0x6340000019067807 */ /* 0x000fca0004000000 */
[----:B------:R-:W-:Y:S02]  /*1f90*/  IMAD.IADD R5, R5, 0x1, -R6 ;  /* 0x0000000105057824 */ /* 0x000fe400078e0a06 */
[----:B------:R-:W-:Y:S02]  /*1fa0*/  IMAD.MOV.U32 R6, RZ, RZ, RZ ;  /* 0x000000ffff067224 */ /* 0x000fe400078e00ff */
[----:B------:R-:W-:-:S06]  /*1fb0*/  VIADD R7, R5, 0x7fe00000 ;  /* 0x7fe0000005077836 */ /* 0x000fcc0000000000 */
[----:B------:R-:W-:-:S10]  /*1fc0*/  DMUL R14, R26, R6 ;  /* 0x000000061a0e7228 */ /* 0x000fd40000000000 */
[----:B------:R-:W-:-:S13]  /*1fd0*/  FSETP.GTU.AND P0, PT, |R15|, 1.469367938527859385e-39, PT ;  /* 0x001000000f00780b */ /* 0x000fda0003f0c200 */
[----:B------:R-:W-:Y:S05]  /*1fe0*/  @P0 BRA `(.L_x_30) ;  /* 0x0000000000940947 */ /* 0x000fea0003800000 */
[----:B------:R-:W-:Y:S01]  /*1ff0*/  DFMA R10, R26, -R10, R12 ;  /* 0x8000000a1a0a722b */ /* 0x000fe2000000000c */
[----:B------:R-:W-:-:S09]  /*2000*/  IMAD.MOV.U32 R6, RZ, RZ, RZ ;  /* 0x000000ffff067224 */ /* 0x000fd200078e00ff */
[C---:B------:R-:W-:Y:S02]  /*2010*/  FSETP.NEU.AND P0, PT, R11.reuse, RZ, PT ;  /* 0x000000ff0b00720b */ /* 0x040fe40003f0d000 */
[----:B------:R-:W-:-:S04]  /*2020*/  LOP3.LUT R13, R11, 0x80000000, R9, 0x48, !PT ;  /* 0x800000000b0d7812 */ /* 0x000fc800078e4809 */
[----:B------:R-:W-:-:S07]  /*2030*/  LOP3.LUT R7, R13, R7, RZ, 0xfc, !PT ;  /* 0x000000070d077212 */ /* 0x000fce00078efcff */
[----:B------:R-:W-:Y:S05]  /*2040*/  @!P0 BRA `(.L_x_30) ;  /* 0x00000000007c8947 */ /* 0x000fea0003800000 */
[----:B------:R-:W-:Y:S01]  /*2050*/  IMAD.MOV R9, RZ, RZ, -R5 ;  /* 0x000000ffff097224 */ /* 0x000fe200078e0a05 */
[----:B------:R-:W-:Y:S01]  /*2060*/  DMUL.RP R6, R26, R6 ;  /* 0x000000061a067228 */ /* 0x000fe20000008000 */
[----:B------:R-:W-:Y:S01]  /*2070*/  IMAD.MOV.U32 R8, RZ, RZ, RZ ;  /* 0x000000ffff087224 */ /* 0x000fe200078e00ff */
[----:B------:R-:W-:-:S05]  /*2080*/  IADD3 R5, PT, PT, -R5, -0x43300000, RZ ;  /* 0xbcd0000005057810 */ /* 0x000fca0007ffe1ff */
[----:B------:R-:W-:-:S03]  /*2090*/  DFMA R8, R14, -R8, R26 ;  /* 0x800000080e08722b */ /* 0x000fc6000000001a */
[----:B------:R-:W-:-:S07]  /*20a0*/  LOP3.LUT R13, R7, R13, RZ, 0x3c, !PT ;  /* 0x0000000d070d7212 */ /* 0x000fce00078e3cff */
[----:B------:R-:W-:-:S04]  /*20b0*/  FSETP.NEU.AND P0, PT, |R9|, R5, PT ;  /* 0x000000050900720b */ /* 0x000fc80003f0d200 */
[----:B------:R-:W-:Y:S02]  /*20c0*/  FSEL R14, R6, R14, !P0 ;  /* 0x0000000e060e7208 */ /* 0x000fe40004000000 */
[----:B------:R-:W-:Y:S01]  /*20d0*/  FSEL R15, R13, R15, !P0 ;  /* 0x0000000f0d0f7208 */ /* 0x000fe20004000000 */
[----:B------:R-:W-:Y:S06]  /*20e0*/  BRA `(.L_x_30) ;  /* 0x0000000000547947 */ /* 0x000fec0003800000 */
.L_x_29:
[----:B------:R-:W-:-:S14]  /*20f0*/  DSETP.NAN.AND P0, PT, R6, R6, PT ;  /* 0x000000060600722a */ /* 0x000fdc0003f08000 */
[----:B------:R-:W-:Y:S05]  /*2100*/  @P0 BRA `(.L_x_31) ;  /* 0x0000000000440947 */ /* 0x000fea0003800000 */
[----:B------:R-:W-:-:S14]  /*2110*/  DSETP.NAN.AND P0, PT, R8, R8, PT ;  /* 0x000000080800722a */ /* 0x000fdc0003f08000 */
[----:B------:R-:W-:Y:S05]  /*2120*/  @P0 BRA `(.L_x_32) ;  /* 0x0000000000300947 */ /* 0x000fea0003800000 */
[----:B------:R-:W-:Y:S01]  /*2130*/  ISETP.NE.AND P0, PT, R33, R32, PT ;  /* 0x000000202100720c */ /* 0x000fe20003f05270 */
[----:B------:R-:W-:Y:S02]  /*2140*/  IMAD.MOV.U32 R14, RZ, RZ, 0x0 ;  /* 0x00000000ff0e7424 */ /* 0x000fe400078e00ff */
[----:B------:R-:W-:-:S10]  /*2150*/  IMAD.MOV.U32 R15, RZ, RZ, -0x80000 ;  /* 0xfff80000ff0f7424 */ /* 0x000fd400078e00ff */
[----:B------:R-:W-:Y:S05]  /*2160*/  @!P0 BRA `(.L_x_30) ;  /* 0x0000000000348947 */ /* 0x000fea0003800000 */
[----:B------:R-:W-:Y:S02]  /*2170*/  ISETP.NE.AND P0, PT, R33, 0x7ff00000, PT ;  /* 0x7ff000002100780c */ /* 0x000fe40003f05270 */
[----:B------:R-:W-:Y:S02]  /*2180*/  LOP3.LUT R15, R7, 0x80000000, R9, 0x48, !PT ;  /* 0x80000000070f7812 */ /* 0x000fe400078e4809 */
[----:B------:R-:W-:-:S13]  /*2190*/  ISETP.EQ.OR P0, PT, R32, RZ, !P0 ;  /* 0x000000ff2000720c */ /* 0x000fda0004702670 */
[----:B------:R-:W-:Y:S01]  /*21a0*/  @P0 LOP3.LUT R5, R15, 0x7ff00000, RZ, 0xfc, !PT ;  /* 0x7ff000000f050812 */ /* 0x000fe200078efcff */
[----:B------:R-:W-:Y:S02]  /*21b0*/  @!P0 IMAD.MOV.U32 R14, RZ, RZ, RZ ;  /* 0x000000ffff0e8224 */ /* 0x000fe400078e00ff */
[----:B------:R-:W-:Y:S02]  /*21c0*/  @P0 IMAD.MOV.U32 R14, RZ, RZ, RZ ;  /* 0x000000ffff0e0224 */ /* 0x000fe400078e00ff */
[----:B------:R-:W-:Y:S01]  /*21d0*/  @P0 IMAD.MOV.U32 R15, RZ, RZ, R5 ;  /* 0x000000ffff0f0224 */ /* 0x000fe200078e0005 */
[----:B------:R-:W-:Y:S06]  /*21e0*/  BRA `(.L_x_30) ;  /* 0x0000000000147947 */ /* 0x000fec0003800000 */
.L_x_32:
[----:B------:R-:W-:Y:S01]  /*21f0*/  LOP3.LUT R15, R9, 0x80000, RZ, 0xfc, !PT ;  /* 0x00080000090f7812 */ /* 0x000fe200078efcff */
[----:B------:R-:W-:Y:S01]  /*2200*/  IMAD.MOV.U32 R14, RZ, RZ, R8 ;  /* 0x000000ffff0e7224 */ /* 0x000fe200078e0008 */
[----:B------:R-:W-:Y:S06]  /*2210*/  BRA `(.L_x_30) ;  /* 0x0000000000087947 */ /* 0x000fec0003800000 */
.L_x_31:
[----:B------:R-:W-:Y:S01]  /*2220*/  LOP3.LUT R15, R7, 0x80000, RZ, 0xfc, !PT ;  /* 0x00080000070f7812 */ /* 0x000fe200078efcff */
[----:B------:R-:W-:-:S07]  /*2230*/  IMAD.MOV.U32 R14, RZ, RZ, R6 ;  /* 0x000000ffff0e7224 */ /* 0x000fce00078e0006 */
.L_x_30:
[----:B------:R-:W-:Y:S05]  /*2240*/  BSYNC.RECONVERGENT B1 ;  /* 0x0000000000017941 */ /* 0x000fea0003800200 */
.L_x_28:
[----:B------:R-:W-:-:S04]  /*2250*/  IMAD.MOV.U32 R5, RZ, RZ, 0x0 ;  /* 0x00000000ff057424 */ /* 0x000fc800078e00ff */
[----:B------:R-:W-:Y:S05]  /*2260*/  RET.REL.NODEC R4 `(_Z14integralKernelPdS_S_S_S_S_S_i) ;  /* 0xffffffdc04647950 */ /* 0x000fea0003c3ffff */
        .weak           $__internal_1_$__cuda_sm20_dsqrt_rn_f64_mediumpath_v1
        .type           $__internal_1_$__cuda_sm20_dsqrt_rn_f64_mediumpath_v1,@function
        .size           $__internal_1_$__cuda_sm20_dsqrt_rn_f64_mediumpath_v1,($_Z14integralKernelPdS_S_S_S_S_S_i$__internal_trig_reduction_slowpathd - $__internal_1_$__cuda_sm20_dsqrt_rn_f64_mediumpath_v1)
$__internal_1_$__cuda_sm20_dsqrt_rn_f64_mediumpath_v1:
[----:B------:R-:W-:Y:S01]  /*2270*/  ISETP.GE.U32.AND P0, PT, R13, -0x3400000, PT ;  /* 0xfcc000000d00780c */ /* 0x000fe20003f06070 */
[----:B------:R-:W-:Y:S01]  /*2280*/  BSSY.RECONVERGENT B1, `(.L_x_33) ;  /* 0x0000026000017945 */ /* 0x000fe20003800200 */
[----:B------:R-:W-:Y:S02]  /*2290*/  IMAD.MOV.U32 R9, RZ, RZ, R11 ;  /* 0x000000ffff097224 */ /* 0x000fe400078e000b */
[----:B------:R-:W-:Y:S02]  /*22a0*/  IMAD.MOV.U32 R13, RZ, RZ, R5 ;  /* 0x000000ffff0d7224 */ /* 0x000fe400078e0005 */
[----:B------:R-:W-:-:S07]  /*22b0*/  IMAD.MOV.U32 R11, RZ, RZ, R15 ;  /* 0x000000ffff0b7224 */ /* 0x000fce00078e000f */
[----:B------:R-:W-:Y:S05]  /*22c0*/  @!P0 BRA `(.L_x_34) ;  /* 0x0000000000208947 */ /* 0x000fea0003800000 */
[----:B------:R-:W-:-:S10]  /*22d0*/  DFMA.RM R6, R12, R10, R6 ;  /* 0x0000000a0c06722b */ /* 0x000fd40000004006 */
[----:B------:R-:W-:-:S05]  /*22e0*/  IADD3 R10, P0, PT, R6, 0x1, RZ ;  /* 0x00000001060a7810 */ /* 0x000fca0007f1e0ff */
[----:B------:R-:W-:-:S06]  /*22f0*/  IMAD.X R11, RZ, RZ, R7, P0 ;  /* 0x000000ffff0b7224 */ /* 0x000fcc00000e0607 */
[----:B------:R-:W-:-:S08]  /*2300*/  DFMA.RP R8, -R6, R10, R8 ;  /* 0x0000000a0608722b */ /* 0x000fd00000008108 */
[----:B------:R-:W-:-:S06]  /*2310*/  DSETP.GT.AND P0, PT, R8, RZ, PT ;  /* 0x000000ff0800722a */ /* 0x000fcc0003f04000 */
[----:B------:R-:W-:Y:S02]  /*2320*/  FSEL R6, R10, R6, P0 ;  /* 0x000000060a067208 */ /* 0x000fe40000000000 */
[----:B------:R-:W-:Y:S01]  /*2330*/  FSEL R7, R11, R7, P0 ;  /* 0x000000070b077208 */ /* 0x000fe20000000000 */
[----:B------:R-:W-:Y:S06]  /*2340*/  BRA `(.L_x_35) ;  /* 0x0000000000647947 */ /* 0x000fec0003800000 */
.L_x_34:
[----:B------:R-:W-:-:S14]  /*2350*/  DSETP.NE.AND P0, PT, R8, RZ, PT ;  /* 0x000000ff0800722a */ /* 0x000fdc0003f05000 */
[----:B------:R-:W-:Y:S05]  /*2360*/  @!P0 BRA `(.L_x_36) ;  /* 0x0000000000588947 */ /* 0x000fea0003800000 */
[----:B------:R-:W-:-:S13]  /*2370*/  ISETP.GE.AND P0, PT, R9, RZ, PT ;  /* 0x000000ff0900720c */ /* 0x000fda0003f06270 */
[----:B------:R-:W-:Y:S02]  /*2380*/  @!P0 IMAD.MOV.U32 R6, RZ, RZ, 0x0 ;  /* 0x00000000ff068424 */ /* 0x000fe400078e00ff */
[----:B------:R-:W-:Y:S01]  /*2390*/  @!P0 IMAD.MOV.U32 R7, RZ, RZ, -0x80000 ;  /* 0xfff80000ff078424 */ /* 0x000fe200078e00ff */
[----:B------:R-:W-:Y:S06]  /*23a0*/  @!P0 BRA `(.L_x_35) ;  /* 0x00000000004c8947 */ /* 0x000fec0003800000 */
[----:B------:R-:W-:-:S13]  /*23b0*/  ISETP.GT.AND P0, PT, R9, 0x7fefffff, PT ;  /* 0x7fefffff0900780c */ /* 0x000fda0003f04270 */
[----:B------:R-:W-:Y:S05]  /*23c0*/  @P0 BRA `(.L_x_36) ;  /* 0x0000000000400947 */ /* 0x000fea0003800000 */
[----:B------:R-:W-:Y:S01]  /*23d0*/  DMUL R8, R8, 8.11296384146066816958e+31 ;  /* 0x4690000008087828 */ /* 0x000fe20000000000 */
[----:B------:R-:W-:Y:S02]  /*23e0*/  IMAD.MOV.U32 R6, RZ, RZ, RZ ;  /* 0x000000ffff067224 */ /* 0x000fe400078e00ff */
[----:B------:R-:W-:Y:S02]  /*23f0*/  IMAD.MOV.U32 R12, RZ, RZ, 0x0 ;  /* 0x00000000ff0c7424 */ /* 0x000fe400078e00ff */
[----:B------:R-:W-:Y:S01]  /*2400*/  IMAD.MOV.U32 R13, RZ, RZ, 0x3fd80000 ;  /* 0x3fd80000ff0d7424 */ /* 0x000fe200078e00ff */
[----:B------:R-:W0:Y:S02]  /*2410*/  MUFU.RSQ64H R7, R9 ;  /* 0x0000000900077308 */ /* 0x000e240000001c00 */
[----:B0-----:R-:W-:-:S08]  /*2420*/  DMUL R10, R6, R6 ;  /* 0x00000006060a7228 */ /* 0x001fd00000000000 */
[----:B------:R-:W-:-:S08]  /*2430*/  DFMA R10, R8, -R10, 1 ;  /* 0x3ff00000080a742b */ /* 0x000fd0000000080a */
[----:B------:R-:W-:Y:S02]  /*2440*/  DFMA R12, R10, R12, 0.5 ;  /* 0x3fe000000a0c742b */ /* 0x000fe4000000000c */
[----:B------:R-:W-:-:S08]  /*2450*/  DMUL R10, R6, R10 ;  /* 0x0000000a060a7228 */ /* 0x000fd00000000000 */
[----:B------:R-:W-:-:S08]  /*2460*/  DFMA R10, R12, R10, R6 ;  /* 0x0000000a0c0a722b */ /* 0x000fd00000000006 */
[----:B------:R-:W-:Y:S02]  /*2470*/  DMUL R6, R8, R10 ;  /* 0x0000000a08067228 */ /* 0x000fe40000000000 */
[----:B------:R-:W-:-:S06]  /*2480*/  VIADD R11, R11, 0xfff00000 ;  /* 0xfff000000b0b7836 */ /* 0x000fcc0000000000 */
[----:B------:R-:W-:-:S08]  /*2490*/  DFMA R12, R6, -R6, R8 ;  /* 0x80000006060c722b */ /* 0x000fd00000000008 */
[----:B------:R-:W-:-:S10]  /*24a0*/  DFMA R6, R10, R12, R6 ;  /* 0x0000000c0a06722b */ /* 0x000fd40000000006 */
[----:B------:R-:W-:Y:S01]  /*24b0*/  VIADD R7, R7, 0xfcb00000 ;  /* 0xfcb0000007077836 */ /* 0x000fe20000000000 */
[----:B------:R-:W-:Y:S06]  /*24c0*/  BRA `(.L_x_35) ;  /* 0x0000000000047947 */ /* 0x000fec0003800000 */
.L_x_36:
[----:B------:R-:W-:-:S11]  /*24d0*/  DADD R6, R8, R8 ;  /* 0x0000000008067229 */ /* 0x000fd60000000008 */
.L_x_35:
[----:B------:R-:W-:Y:S05]  /*24e0*/  BSYNC.RECONVERGENT B1 ;  /* 0x0000000000017941 */ /* 0x000fea0003800200 */
.L_x_33:
[----:B------:R-:W-:Y:S02]  /*24f0*/  IMAD.MOV.U32 R5, RZ, RZ, 0x0 ;  /* 0x00000000ff057424 */ /* 0x000fe400078e00ff */
[----:B------:R-:W-:Y:S02]  /*2500*/  IMAD.MOV.U32 R26, RZ, RZ, R6 ;  /* 0x000000ffff1a7224 */ /* 0x000fe400078e0006 */
[----:B------:R-:W-:Y:S01]  /*2510*/  IMAD.MOV.U32 R27, RZ, RZ, R7 ;  /* 0x000000ffff1b7224 */ /* 0x000fe200078e0007 */
[----:B------:R-:W-:Y:S06]  /*2520*/  RET.REL.NODEC R4 `(_Z14integralKernelPdS_S_S_S_S_S_i) ;  /* 0xffffffd804b47950 */ /* 0x000fec0003c3ffff */
        .type           $_Z14integralKernelPdS_S_S_S_S_S_i$__internal_trig_reduction_slowpathd,@function
        .size           $_Z14integralKernelPdS_S_S_S_S_S_i$__internal_trig_reduction_slowpathd,(.L_x_47 - $_Z14integralKernelPdS_S_S_S_S_S_i$__internal_trig_reduction_slowpathd)
$_Z14integralKernelPdS_S_S_S_S_S_i$__internal_trig_reduction_slowpathd:
[--C-:B------:R-:W-:Y:S01]  /*2530*/  SHF.R.U32.HI R12, RZ, 0x14, R13.reuse ;  /* 0x00000014ff0c7819 */ /* 0x100fe2000001160d */
[----:B------:R-:W-:Y:S02]  /*2540*/  IMAD.MOV.U32 R7, RZ, RZ, R13 ;  /* 0x000000ffff077224 */ /* 0x000fe400078e000d */
[----:B------:R-:W-:Y:S01]  /*2550*/  IMAD.MOV.U32 R4, RZ, RZ, RZ ;  /* 0x000000ffff047224 */ /* 0x000fe200078e00ff */
[----:B------:R-:W-:-:S04]  /*2560*/  LOP3.LUT R5, R12, 0x7ff, RZ, 0xc0, !PT ;  /* 0x000007ff0c057812 */ /* 0x000fc800078ec0ff */
[----:B------:R-:W-:-:S13]  /*2570*/  ISETP.NE.AND P0, PT, R5, 0x7ff, PT ;  /* 0x000007ff0500780c */ /* 0x000fda0003f05270 */
[----:B------:R-:W-:Y:S05]  /*2580*/  @!P0 BRA `(.L_x_37) ;  /* 0x0000000800488947 */ /* 0x000fea0003800000 */
[----:B------:R-:W-:Y:S01]  /*2590*/  VIADD R4, R5, 0xfffffc00 ;  /* 0xfffffc0005047836 */ /* 0x000fe20000000000 */
[----:B------:R-:W-:Y:S01]  /*25a0*/  BSSY.RECONVERGENT B2, `(.L_x_38) ;  /* 0x000002f000027945 */ /* 0x000fe20003800200 */
[----:B------:R-:W-:-:S03]  /*25b0*/  CS2R R32, SRZ ;  /* 0x0000000000207805 */ /* 0x000fc6000001ff00 */
[----:B------:R-:W-:Y:S02]  /*25c0*/  SHF.R.U32.HI R11, RZ, 0x6, R4 ;  /* 0x00000006ff0b7819 */ /* 0x000fe40000011604 */
[----:B------:R-:W-:Y:S02]  /*25d0*/  ISETP.GE.U32.AND P0, PT, R4, 0x80, PT ;  /* 0x000000800400780c */ /* 0x000fe40003f06070 */
[C---:B------:R-:W-:Y:S02]  /*25e0*/  IADD3 R10, PT, PT, -R11.reuse, 0x13, RZ ;  /* 0x000000130b0a7810 */ /* 0x040fe40007ffe1ff */
[----:B------:R-:W-:Y:S02]  /*25f0*/  IADD3 R8, PT, PT, -R11, 0xf, RZ ;  /* 0x0000000f0b087810 */ /* 0x000fe40007ffe1ff */
[----:B------:R-:W-:-:S04]  /*2600*/  SEL R10, R10, 0x12, P0 ;  /* 0x000000120a0a7807 */ /* 0x000fc80000000000 */
[----:B------:R-:W-:-:S13]  /*2610*/  ISETP.GE.AND P0, PT, R8, R10, PT ;  /* 0x0000000a0800720c */ /* 0x000fda0003f06270 */
[----:B------:R-:W-:Y:S05]  /*2620*/  @P0 BRA `(.L_x_39) ;  /* 0x0000000000980947 */ /* 0x000fea0003800000 */
[----:B------:R-:W0:Y:S01]  /*2630*/  LDC.64 R4, c[0x0][0x358] ;  /* 0x0000d600ff047b82 */ /* 0x000e220000000a00 */
[C---:B------:R-:W-:Y:S01]  /*2640*/  SHF.L.U64.HI R31, R6.reuse, 0xb, R7 ;  /* 0x0000000b061f7819 */ /* 0x040fe20000010207 */
[----:B------:R-:W-:Y:S01]  /*2650*/  BSSY.RECONVERGENT B3, `(.L_x_40) ;  /* 0x0000022000037945 */ /* 0x000fe20003800200 */
[----:B------:R-:W-:Y:S01]  /*2660*/  IMAD.SHL.U32 R9, R6, 0x800, RZ ;  /* 0x0000080006097824 */ /* 0x000fe200078e00ff */
[----:B------:R-:W-:Y:S01]  /*2670*/  IADD3 R15, PT, PT, RZ, -R11, -R10 ;  /* 0x8000000bff0f7210 */ /* 0x000fe20007ffe80a */
[----:B------:R-:W-:Y:S01]  /*2680*/  IMAD.MOV.U32 R25, RZ, RZ, RZ ;  /* 0x000000ffff197224 */ /* 0x000fe200078e00ff */
[----:B------:R-:W-:Y:S02]  /*2690*/  CS2R R32, SRZ ;  /* 0x0000000000207805 */ /* 0x000fe4000001ff00 */
[----:B------:R-:W-:-:S07]  /*26a0*/  LOP3.LUT R31, R31, 0x80000000, RZ, 0xfc, !PT ;  /* 0x800000001f1f7812 */ /* 0x000fce00078efcff */
.L_x_41:
[----:B------:R-:W1:Y:S01]  /*26b0*/  LDC.64 R6, c[0x4][RZ] ;  /* 0x01000000ff067b82 */ /* 0x000e620000000a00 */
[----:B0-----:R-:W-:Y:S02]  /*26c0*/  R2UR UR4, R4 ;  /* 0x00000000040472ca */ /* 0x001fe400000e0000 */
[----:B------:R-:W-:Y:S01]  /*26d0*/  R2UR UR5, R5 ;  /* 0x00000000050572ca */ /* 0x000fe200000e0000 */
[----:B-1----:R-:W-:-:S12]  /*26e0*/  IMAD.WIDE R6, R8, 0x8, R6 ;  /* 0x0000000808067825 */ /* 0x002fd800078e0206 */
[----:B------:R-:W2:Y:S01]  /*26f0*/  LDG.E.64.CONSTANT R6, desc[UR4][R6.64] ;  /* 0x0000000406067981 */ /* 0x000ea2000c1e9b00 */
[----:B------:R-:W-:Y:S02]  /*2700*/  VIADD R15, R15, 0x1 ;  /* 0x000000010f0f7836 */ /* 0x000fe40000000000 */
[----:B------:R-:W-:Y:S02]  /*2710*/  VIADD R8, R8, 0x1 ;  /* 0x0000000108087836 */ /* 0x000fe40000000000 */
[----:B--2---:R-:W-:-:S04]  /*2720*/  IMAD.WIDE.U32 R32, P2, R6, R9, R32 ;  /* 0x0000000906207225 */ /* 0x004fc80007840020 */
[----:B------:R-:W-:Y:S02]  /*2730*/  IMAD R30, R6, R31, RZ ;  /* 0x0000001f061e7224 */ /* 0x000fe400078e02ff */
[----:B------:R-:W-:Y:S02]  /*2740*/  IMAD.MOV.U32 R34, RZ, RZ, R32 ;  /* 0x000000ffff227224 */ /* 0x000fe400078e0020 */
[----:B------:R-:W-:Y:S01]  /*2750*/  IMAD R32, R25, 0x8, R1 ;  /* 0x0000000819207824 */ /* 0x000fe200078e0201 */
[----:B------:R-:W-:Y:S01]  /*2760*/  IADD3 R30, P0, PT, R30, R33, RZ ;  /* 0x000000211e1e7210 */ /* 0x000fe20007f1e0ff */
[----:B------:R-:W-:Y:S02]  /*2770*/  IMAD R33, R7, R9, RZ ;  /* 0x0000000907217224 */ /* 0x000fe400078e02ff */
[----:B------:R-:W-:-:S03]  /*2780*/  VIADD R25, R25, 0x1 ;  /* 0x0000000119197836 */ /* 0x000fc60000000000 */
[----:B------:R-:W-:Y:S01]  /*2790*/  IADD3 R35, P1, PT, R33, R30, RZ ;  /* 0x0000001e21237210 */ /* 0x000fe20007f3e0ff */
[----:B------:R-:W-:-:S04]  /*27a0*/  IMAD.HI.U32 R33, R6, R31, RZ ;  /* 0x0000001f06217227 */ /* 0x000fc800078e00ff */
[C---:B------:R-:W-:Y:S01]  /*27b0*/  IMAD.HI.U32 R6, R7.reuse, R9, RZ ;  /* 0x0000000907067227 */ /* 0x040fe200078e00ff */
[----:B------:R0:W-:Y:S03]  /*27c0*/  STL.64 [R32], R34 ;  /* 0x0000002220007387 */ /* 0x0001e60000100a00 */
[----:B------:R-:W-:Y:S02]  /*27d0*/  IMAD.X R33, RZ, RZ, R33, P2 ;  /* 0x000000ffff217224 */ /* 0x000fe400010e0621 */
[----:B------:R-:W-:-:S03]  /*27e0*/  IMAD.HI.U32 R30, R7, R31, RZ ;  /* 0x0000001f071e7227 */ /* 0x000fc600078e00ff */
[----:B------:R-:W-:Y:S01]  /*27f0*/  IADD3.X R6, P0, PT, R6, R33, RZ, P0, !PT ;  /* 0x0000002106067210 */ /* 0x000fe2000071e4ff */
[----:B------:R-:W-:-:S04]  /*2800*/  IMAD R7, R7, R31, RZ ;  /* 0x0000001f07077224 */ /* 0x000fc800078e02ff */
[----:B------:R-:W-:Y:S01]  /*2810*/  IMAD.X R30, RZ, RZ, R30, P0 ;  /* 0x000000ffff1e7224 */ /* 0x000fe200000e061e */
[----:B------:R-:W-:Y:S02]  /*2820*/  ISETP.NE.AND P0, PT, R15, -0xf, PT ;  /* 0xfffffff10f00780c */ /* 0x000fe40003f05270 */
[----:B------:R-:W-:-:S05]  /*2830*/  IADD3.X R6, P1, PT, R7, R6, RZ, P1, !PT ;  /* 0x0000000607067210 */ /* 0x000fca0000f3e4ff */
[----:B------:R-:W-:Y:S02]  /*2840*/  IMAD.X R33, RZ, RZ, R30, P1 ;  /* 0x000000ffff217224 */ /* 0x000fe400008e061e */
[----:B0-----:R-:W-:-:S04]  /*2850*/  IMAD.MOV.U32 R32, RZ, RZ, R6 ;  /* 0x000000ffff207224 */ /* 0x001fc800078e0006 */
[----:B------:R-:W-:Y:S05]  /*2860*/  @P0 BRA `(.L_x_41) ;  /* 0xfffffffc00900947 */ /* 0x000fea000383ffff */
[----:B------:R-:W-:Y:S05]  /*2870*/  BSYNC.RECONVERGENT B3 ;  /* 0x0000000000037941 */ /* 0x000fea0003800200 */
.L_x_40:
[----:B------:R-:W-:-:S07]  /*2880*/  IMAD.MOV.U32 R8, RZ, RZ, R10 ;  /* 0x000000ffff087224 */ /* 0x000fce00078e000a */
.L_x_39:
[----:B------:R-:W-:Y:S05]  /*2890*/  BSYNC.RECONVERGENT B2 ;  /* 0x0000000000027941 */ /* 0x000fea0003800200 */
.L_x_38:
[----:B------:R-:W-:Y:S01]  /*28a0*/  LOP3.LUT P0, R15, R12, 0x3f, RZ, 0xc0, !PT ;  /* 0x0000003f0c0f7812 */ /* 0x000fe2000780c0ff */
[----:B------:R-:W-:-:S04]  /*28b0*/  IMAD.IADD R4, R11, 0x1, R8 ;  /* 0x000000010b047824 */ /* 0x000fc800078e0208 */
[----:B------:R-:W-:-:S05]  /*28c0*/  IMAD.U32 R25, R4, 0x8, R1 ;  /* 0x0000000804197824 */ /* 0x000fca00078e0001 */
[----:B------:R0:W-:Y:S04]  /*28d0*/  STL.64 [R25+-0x78], R32 ;  /* 0xffff882019007387 */ /* 0x0001e80000100a00 */
[----:B------:R-:W2:Y:S04]  /*28e0*/  @P0 LDL.64 R8, [R1+0x8] ;  /* 0x0000080001080983 */ /* 0x000ea80000100a00 */
[----:B------:R-:W3:Y:S04]  /*28f0*/  LDL.64 R6, [R1+0x10] ;  /* 0x0000100001067983 */ /* 0x000ee80000100a00 */
[----:B------:R-:W4:Y:S01]  /*2900*/  LDL.64 R4, [R1+0x18] ;  /* 0x0000180001047983 */ /* 0x000f220000100a00 */
[----:B------:R-:W-:Y:S01]  /*2910*/  BSSY.RECONVERGENT B2, `(.L_x_42) ;  /* 0x0000035000027945 */ /* 0x000fe20003800200 */
[----:B--2---:R-:W-:-:S02]  /*2920*/  @P0 SHF.R.U64 R30, R8, 0x1, R9 ;  /* 0x00000001081e0819 */ /* 0x004fc40000001209 */
[----:B------:R-:W-:Y:S02]  /*2930*/  @P0 SHF.R.U32.HI R34, RZ, 0x1, R9 ;  /* 0x00000001ff220819 */ /* 0x000fe40000011609 */
[----:B------:R-:W-:Y:S02]  /*2940*/  @P0 LOP3.LUT R9, R15, 0x3f, RZ, 0x3c, !PT ;  /* 0x0000003f0f090812 */ /* 0x000fe400078e3cff */
[----:B---3--:R-:W-:Y:S02]  /*2950*/  @P0 SHF.L.U32 R12, R6, R15, RZ ;  /* 0x0000000f060c0219 */ /* 0x008fe400000006ff */
[----:B0-----:R-:W-:Y:S02]  /*2960*/  @P0 SHF.R.U64 R25, R30, R9, R34 ;  /* 0x000000091e190219 */ /* 0x001fe40000001222 */
[--C-:B------:R-:W-:Y:S02]  /*2970*/  @P0 SHF.R.U32.HI R8, RZ, 0x1, R7.reuse ;  /* 0x00000001ff080819 */ /* 0x100fe40000011607 */
[----:B------:R-:W-:-:S02]  /*2980*/  @P0 SHF.R.U64 R10, R6, 0x1, R7 ;  /* 0x00000001060a0819 */ /* 0x000fc40000001207 */
[----:B------:R-:W-:Y:S02]  /*2990*/  @P0 SHF.L.U64.HI R11, R6, R15, R7 ;  /* 0x0000000f060b0219 */ /* 0x000fe40000010207 */
[----:B------:R-:W-:Y:S02]  /*29a0*/  @P0 SHF.R.U32.HI R32, RZ, R9, R34 ;  /* 0x00000009ff200219 */ /* 0x000fe40000011622 */
[----:B------:R-:W-:Y:S02]  /*29b0*/  @P0 LOP3.LUT R6, R12, R25, RZ, 0xfc, !PT ;  /* 0x000000190c060212 */ /* 0x000fe400078efcff */
[----:B----4-:R-:W-:Y:S02]  /*29c0*/  @P0 SHF.L.U32 R30, R4, R15, RZ ;  /* 0x0000000f041e0219 */ /* 0x010fe400000006ff */
[----:B------:R-:W-:Y:S02]  /*29d0*/  @P0 SHF.R.U64 R31, R10, R9, R8 ;  /* 0x000000090a1f0219 */ /* 0x000fe40000001208 */
[----:B------:R-:W-:-:S02]  /*29e0*/  @P0 LOP3.LUT R7, R11, R32, RZ, 0xfc, !PT ;  /* 0x000000200b070212 */ /* 0x000fc400078efcff */
[----:B------:R-:W-:Y:S02]  /*29f0*/  @P0 SHF.L.U64.HI R10, R4, R15, R5 ;  /* 0x0000000f040a0219 */ /* 0x000fe40000010205 */
[----:B------:R-:W-:Y:S01]  /*2a00*/  @P0 SHF.R.U32.HI R9, RZ, R9, R8 ;  /* 0x00000009ff090219 */ /* 0x000fe20000011608 */
[----:B------:R-:W-:Y:S01]  /*2a10*/  IMAD.SHL.U32 R8, R6, 0x4, RZ ;  /* 0x0000000406087824 */ /* 0x000fe200078e00ff */
[----:B------:R-:W-:Y:S02]  /*2a20*/  @P0 LOP3.LUT R4, R30, R31, RZ, 0xfc, !PT ;  /* 0x0000001f1e040212 */ /* 0x000fe400078efcff */
[----:B------:R-:W-:Y:S02]  /*2a30*/  SHF.L.U64.HI R6, R6, 0x2, R7 ;  /* 0x0000000206067819 */ /* 0x000fe40000010207 */
[----:B------:R-:W-:Y:S02]  /*2a40*/  SHF.L.W.U32.HI R12, R7, 0x2, R4 ;  /* 0x00000002070c7819 */ /* 0x000fe40000010e04 */
[----:B------:R-:W-:-:S02]  /*2a50*/  @P0 LOP3.LUT R5, R10, R9, RZ, 0xfc, !PT ;  /* 0x000000090a050212 */ /* 0x000fc400078efcff */
[----:B------:R-:W-:Y:S02]  /*2a60*/  IADD3 RZ, P0, PT, RZ, -R8, RZ ;  /* 0x80000008ffff7210 */ /* 0x000fe40007f1e0ff */
[----:B------:R-:W-:Y:S02]  /*2a70*/  LOP3.LUT R7, RZ, R6, RZ, 0x33, !PT ;  /* 0x00000006ff077212 */ /* 0x000fe400078e33ff */
[----:B------:R-:W-:Y:S02]  /*2a80*/  SHF.L.W.U32.HI R4, R4, 0x2, R5 ;  /* 0x0000000204047819 */ /* 0x000fe40000010e05 */
[----:B------:R-:W-:Y:S02]  /*2a90*/  LOP3.LUT R9, RZ, R12, RZ, 0x33, !PT ;  /* 0x0000000cff097212 */ /* 0x000fe400078e33ff */
[----:B------:R-:W-:Y:S02]  /*2aa0*/  IADD3.X R7, P0, PT, RZ, R7, RZ, P0, !PT ;  /* 0x00000007ff077210 */ /* 0x000fe4000071e4ff */
[----:B------:R-:W-:-:S02]  /*2ab0*/  LOP3.LUT R10, RZ, R4, RZ, 0x33, !PT ;  /* 0x00000004ff0a7212 */ /* 0x000fc400078e33ff */
[----:B------:R-:W-:Y:S02]  /*2ac0*/  IADD3.X R9, P1, PT, RZ, R9, RZ, P0, !PT ;  /* 0x00000009ff097210 */ /* 0x000fe4000073e4ff */
[----:B------:R-:W-:-:S03]  /*2ad0*/  ISETP.GT.U32.AND P2, PT, R12, -0x1, PT ;  /* 0xffffffff0c00780c */ /* 0x000fc60003f44070 */
[----:B------:R-:W-:Y:S01]  /*2ae0*/  IMAD.X R11, RZ, RZ, R10, P1 ;  /* 0x000000ffff0b7224 */ /* 0x000fe200008e060a */
[----:B------:R-:W-:-:S04]  /*2af0*/  ISETP.GT.AND.EX P0, PT, R4, -0x1, PT, P2 ;  /* 0xffffffff0400780c */ /* 0x000fc80003f04320 */
[----:B------:R-:W-:Y:S02]  /*2b00*/  SEL R11, R4, R11, P0 ;  /* 0x0000000b040b7207 */ /* 0x000fe40000000000 */
[----:B------:R-:W-:Y:S02]  /*2b10*/  SEL R12, R12, R9, P0 ;  /* 0x000000090c0c7207 */ /* 0x000fe40000000000 */
[----:B------:R-:W-:-:S04]  /*2b20*/  ISETP.NE.U32.AND P1, PT, R11, RZ, PT ;  /* 0x000000ff0b00720c */ /* 0x000fc80003f25070 */
[----:B------:R-:W-:Y:S01]  /*2b30*/  SEL R9, R12, R11, !P1 ;  /* 0x0000000b0c097207 */ /* 0x000fe20004800000 */
[----:B------:R-:W-:-:S05]  /*2b40*/  @!P0 IMAD.MOV R8, RZ, RZ, -R8 ;  /* 0x000000ffff088224 */ /* 0x000fca00078e0a08 */
[----:B------:R-:W0:Y:S02]  /*2b50*/  FLO.U32 R9, R9 ;  /* 0x0000000900097300 */ /* 0x000e2400000e0000 */
[C---:B0-----:R-:W-:Y:S02]  /*2b60*/  IADD3 R15, PT, PT, -R9.reuse, 0x1f, RZ ;  /* 0x0000001f090f7810 */ /* 0x041fe40007ffe1ff */
[----:B------:R-:W-:-:S03]  /*2b70*/  IADD3 R10, PT, PT, -R9, 0x3f, RZ ;  /* 0x0000003f090a7810 */ /* 0x000fc60007ffe1ff */
[----:B------:R-:W-:Y:S01]  /*2b80*/  @P1 IMAD.MOV R10, RZ, RZ, R15 ;  /* 0x000000ffff0a1224 */ /* 0x000fe200078e020f */
[----:B------:R-:W-:-:S04]  /*2b90*/  SEL R15, R6, R7, P0 ;  /* 0x00000007060f7207 */ /* 0x000fc80000000000 */
[----:B------:R-:W-:-:S13]  /*2ba0*/  ISETP.NE.AND P1, PT, R10, RZ, PT ;  /* 0x000000ff0a00720c */ /* 0x000fda0003f25270 */
[----:B------:R-:W-:Y:S05]  /*2bb0*/  @!P1 BRA `(.L_x_43) ;  /* 0x0000000000289947 */ /* 0x000fea0003800000 */
[----:B------:R-:W-:Y:S02]  /*2bc0*/  LOP3.LUT R7, R10, 0x3f, RZ, 0xc0, !PT ;  /* 0x0000003f0a077812 */ /* 0x000fe400078ec0ff */
[--C-:B------:R-:W-:Y:S02]  /*2bd0*/  SHF.R.U64 R9, R8, 0x1, R15.reuse ;  /* 0x0000000108097819 */ /* 0x100fe4000000120f */
[----:B------:R-:W-:Y:S02]  /*2be0*/  SHF.R.U32.HI R15, RZ, 0x1, R15 ;  /* 0x00000001ff0f7819 */ /* 0x000fe4000001160f */
[----:B------:R-:W-:Y:S02]  /*2bf0*/  LOP3.LUT R6, R10, 0x3f, RZ, 0xc, !PT ;  /* 0x0000003f0a067812 */ /* 0x000fe400078e0cff */
[CC--:B------:R-:W-:Y:S02]  /*2c00*/  SHF.L.U64.HI R11, R12.reuse, R7.reuse, R11 ;  /* 0x000000070c0b7219 */ /* 0x0c0fe4000001020b */
[----:B------:R-:W-:-:S02]  /*2c10*/  SHF.L.U32 R7, R12, R7, RZ ;  /* 0x000000070c077219 */ /* 0x000fc400000006ff */
[-CC-:B------:R-:W-:Y:S02]  /*2c20*/  SHF.R.U64 R12, R9, R6.reuse, R15.reuse ;  /* 0x00000006090c7219 */ /* 0x180fe4000000120f */
[----:B------:R-:W-:Y:S02]  /*2c30*/  SHF.R.U32.HI R6, RZ, R6, R15 ;  /* 0x00000006ff067219 */ /* 0x000fe4000001160f */
[----:B------:R-:W-:Y:S02]  /*2c40*/  LOP3.LUT R12, R7, R12, RZ, 0xfc, !PT ;  /* 0x0000000c070c7212 */ /* 0x000fe400078efcff */
[----:B------:R-:W-:-:S07]  /*2c50*/  LOP3.LUT R11, R11, R6, RZ, 0xfc, !PT ;  /* 0x000000060b0b7212 */ /* 0x000fce00078efcff */
.L_x_43:
[----:B------:R-:W-:Y:S05]  /*2c60*/  BSYNC.RECONVERGENT B2 ;  /* 0x0000000000027941 */ /* 0x000fea0003800200 */
.L_x_42:
[----:B------:R-:W-:-:S04]  /*2c70*/  IMAD.WIDE.U32 R8, R12, 0x2168c235, RZ ;  /* 0x2168c2350c087825 */ /* 0x000fc800078e00ff */
[----:B------:R-:W-:Y:S01]  /*2c80*/  IMAD.MOV.U32 R6, RZ, RZ, R9 ;  /* 0x000000ffff067224 */ /* 0x000fe200078e0009 */
[----:B------:R-:W-:Y:S01]  /*2c90*/  IADD3 RZ, P1, PT, R8, R8, RZ ;  /* 0x0000000808ff7210 */ /* 0x000fe20007f3e0ff */
[----:B------:R-:W-:Y:S02]  /*2ca0*/  IMAD.MOV.U32 R7, RZ, RZ, RZ ;  /* 0x000000ffff077224 */ /* 0x000fe400078e00ff */
[----:B------:R-:W-:-:S04]  /*2cb0*/  IMAD.HI.U32 R9, R11, -0x36f0255e, RZ ;  /* 0xc90fdaa20b097827 */ /* 0x000fc800078e00ff */
[----:B------:R-:W-:-:S04]  /*2cc0*/  IMAD.WIDE.U32 R6, R12, -0x36f0255e, R6 ;  /* 0xc90fdaa20c067825 */ /* 0x000fc800078e0006 */
[----:B------:R-:W-:-:S04]  /*2cd0*/  IMAD.WIDE.U32 R6, P2, R11, 0x2168c235, R6 ;  /* 0x2168c2350b067825 */ /* 0x000fc80007840006 */
[----:B------:R-:W-:Y:S01]  /*2ce0*/  IMAD R11, R11, -0x36f0255e, RZ ;  /* 0xc90fdaa20b0b7824 */ /* 0x000fe200078e02ff */
[----:B------:R-:W-:Y:S01]  /*2cf0*/  IADD3.X RZ, P1, PT, R6, R6, RZ, P1, !PT ;  /* 0x0000000606ff7210 */ /* 0x000fe20000f3e4ff */
[----:B------:R-:W-:-:S03]  /*2d00*/  IMAD.X R8, RZ, RZ, R9, P2 ;  /* 0x000000ffff087224 */ /* 0x000fc600010e0609 */
[----:B------:R-:W-:-:S04]  /*2d10*/  IADD3 R7, P2, PT, R11, R7, RZ ;  /* 0x000000070b077210 */ /* 0x000fc80007f5e0ff */
[C---:B------:R-:W-:Y:S01]  /*2d20*/  ISETP.GT.U32.AND P3, PT, R7.reuse, RZ, PT ;  /* 0x000000ff0700720c */ /* 0x040fe20003f64070 */
[----:B------:R-:W-:Y:S01]  /*2d30*/  IMAD.X R8, RZ, RZ, R8, P2 ;  /* 0x000000ffff087224 */ /* 0x000fe200010e0608 */
[----:B------:R-:W-:-:S04]  /*2d40*/  IADD3.X R6, P2, PT, R7, R7, RZ, P1, !PT ;  /* 0x0000000707067210 */ /* 0x000fc80000f5e4ff */
[C---:B------:R-:W-:Y:S01]  /*2d50*/  ISETP.GT.AND.EX P1, PT, R8.reuse, RZ, PT, P3 ;  /* 0x000000ff0800720c */ /* 0x040fe20003f24330 */
[----:B------:R-:W-:-:S03]  /*2d60*/  IMAD.X R9, R8, 0x1, R8, P2 ;  /* 0x0000000108097824 */ /* 0x000fc600010e0608 */
[----:B------:R-:W-:Y:S02]  /*2d70*/  SEL R6, R6, R7, P1 ;  /* 0x0000000706067207 */ /* 0x000fe40000800000 */
[----:B------:R-:W-:Y:S02]  /*2d80*/  SEL R9, R9, R8, P1 ;  /* 0x0000000809097207 */ /* 0x000fe40000800000 */
[----:B------:R-:W-:Y:S02]  /*2d90*/  IADD3 R6, P2, PT, R6, 0x1, RZ ;  /* 0x0000000106067810 */ /* 0x000fe40007f5e0ff */
[----:B------:R-:W-:Y:S02]  /*2da0*/  SEL R11, RZ, 0xffffffff, !P1 ;  /* 0xffffffffff0b7807 */ /* 0x000fe40004800000 */
[----:B------:R-:W-:Y:S01]  /*2db0*/  LOP3.LUT P1, R7, R13, 0x80000000, RZ, 0xc0, !PT ;  /* 0x800000000d077812 */ /* 0x000fe2000782c0ff */
[----:B------:R-:W-:Y:S02]  /*2dc0*/  IMAD.X R9, RZ, RZ, R9, P2 ;  /* 0x000000ffff097224 */ /* 0x000fe400010e0609 */
[----:B------:R-:W-:Y:S01]  /*2dd0*/  IMAD.IADD R8, R11, 0x1, -R10 ;  /* 0x000000010b087824 */ /* 0x000fe200078e0a0a */
[----:B------:R-:W-:-:S02]  /*2de0*/  SHF.R.U32.HI R11, RZ, 0x1e, R5 ;  /* 0x0000001eff0b7819 */ /* 0x000fc40000011605 */
[----:B------:R-:W-:Y:S01]  /*2df0*/  SHF.R.U64 R6, R6, 0xa, R9 ;  /* 0x0000000a06067819 */ /* 0x000fe20000001209 */
[----:B------:R-:W-:Y:S01]  /*2e00*/  IMAD.SHL.U32 R8, R8, 0x100000, RZ ;  /* 0x0010000008087824 */ /* 0x000fe200078e00ff */
[----:B------:R-:W-:Y:S02]  /*2e10*/  LEA.HI R4, R4, R11, RZ, 0x1 ;  /* 0x0000000b04047211 */ /* 0x000fe400078f08ff */
[----:B------:R-:W-:Y:S02]  /*2e20*/  IADD3 R6, P2, PT, R6, 0x1, RZ ;  /* 0x0000000106067810 */ /* 0x000fe40007f5e0ff */
[----:B------:R-:W-:Y:S01]  /*2e30*/  @!P0 LOP3.LUT R7, R7, 0x80000000, RZ, 0x3c, !PT ;  /* 0x8000000007078812 */ /* 0x000fe200078e3cff */
[----:B------:R-:W-:Y:S01]  /*2e40*/  @P1 IMAD.MOV R4, RZ, RZ, -R4 ;  /* 0x000000ffff041224 */ /* 0x000fe200078e0a04 */
[----:B------:R-:W-:-:S04]  /*2e50*/  LEA.HI.X R9, R9, RZ, RZ, 0x16, P2 ;  /* 0x000000ff09097211 */ /* 0x000fc800010fb4ff */
[--C-:B------:R-:W-:Y:S02]  /*2e60*/  SHF.R.U64 R6, R6, 0x1, R9.reuse ;  /* 0x0000000106067819 */ /* 0x100fe40000001209 */
[----:B------:R-:W-:Y:S02]  /*2e70*/  SHF.R.U32.HI R5, RZ, 0x1, R9 ;  /* 0x00000001ff057819 */ /* 0x000fe40000011609 */
[----:B------:R-:W-:-:S04]  /*2e80*/  IADD3 R6, P2, P3, RZ, RZ, R6 ;  /* 0x000000ffff067210 */ /* 0x000fc80007b5e006 */
[----:B------:R-:W-:-:S04]  /*2e90*/  IADD3.X R8, PT, PT, R8, 0x3fe00000, R5, P2, P3 ;  /* 0x3fe0000008087810 */ /* 0x000fc800017e6405 */
[----:B------:R-:W-:-:S07]  /*2ea0*/  LOP3.LUT R7, R8, R7, RZ, 0xfc, !PT ;  /* 0x0000000708077212 */ /* 0x000fce00078efcff */
.L_x_37:
[----:B------:R-:W-:-:S04]  /*2eb0*/  IMAD.MOV.U32 R15, RZ, RZ, 0x0 ;  /* 0x00000000ff0f7424 */ /* 0x000fc800078e00ff */
[----:B------:R-:W-:Y:S05]  /*2ec0*/  RET.REL.NODEC R14 `(_Z14integralKernelPdS_S_S_S_S_S_i) ;  /* 0xffffffd00e4c7950 */ /* 0x000fea0003c3ffff */
.L_x_44:
[----:B------:R-:W-:-:S00]  /*2ed0*/  BRA `(.L_x_44) ;  /* 0xfffffffc00fc7947 */ /* 0x000fc0000383ffff */
[----:B------:R-:W-:-:S00]  /*2ee0*/  NOP ;  /* 0x0000000000007918 */ /* 0x000fc00000000000 */
        /* <DEDUP_REMOVED lines=9> */
.L_x_47:


//--------------------- .nv.global.init           --------------------------
	.section	.nv.global.init,"aw",@progbits
	.align	16
.nv.global.init:
	.type		__cudart_sin_cos_coeffs,@object
	.size		__cudart_sin_cos_coeffs,(__cudart_i2opi_d - __cudart_sin_cos_coeffs)
__cudart_sin_cos_coeffs:
        /*0000*/ 	.byte	0x46, 0xd2, 0xb0, 0x2c, 0xf1, 0xe5, 0x5a, 0xbe, 0x92, 0xe3, 0xac, 0x69, 0xe3, 0x1d, 0xc7, 0x3e
        /*0010*/ 	.byte	0xa1, 0x62, 0xdb, 0x19, 0xa0, 0x01, 0x2a, 0xbf, 0x18, 0x08, 0x11, 0x11, 0x11, 0x11, 0x81, 0x3f
        /*0020*/ 	.byte	0x54, 0x55, 0x55, 0x55, 0x55, 0x55, 0xc5, 0xbf, 0x00, 0x00, 0x00, 0x00, 0x00, 0x00, 0x00, 0x00
        /*0030*/ 	.byte	0x00, 0x00, 0x00, 0x00, 0x00, 0x00, 0x00, 0x00, 0x64, 0x81, 0xfd, 0x20, 0x83, 0xff, 0xa8, 0xbd
        /*0040*/ 	.byte	0x28, 0x85, 0xef, 0xc1, 0xa7, 0xee, 0x21, 0x3e, 0xd9, 0xe6, 0x06, 0x8e, 0x4f, 0x7e, 0x92, 0xbe
        /*0050*/ 	.byte	0xe9, 0xbc, 0xdd, 0x19, 0xa0, 0x01, 0xfa, 0x3e, 0x47, 0x5d, 0xc1, 0x16, 0x6c, 0xc1, 0x56, 0xbf
        /*0060*/ 	.byte	0x51, 0x55, 0x55, 0x55, 0x55, 0x55, 0xa5, 0x3f, 0x00, 0x00, 0x00, 0x00, 0x00, 0x00, 0xe0, 0xbf
        /*0070*/ 	.byte	0x00, 0x00, 0x00, 0x00, 0x00, 0x00, 0xf0, 0x3f, 0x00, 0x00, 0x00, 0x00, 0x00, 0x00, 0x00, 0x00
	.type		__cudart_i2opi_d,@object
	.size		__cudart_i2opi_d,(.L_0 - __cudart_i2opi_d)
__cudart_i2opi_d:
        /* <DEDUP_REMOVED lines=9> */
.L_0:


//--------------------- .nv.shared.reserved.0     --------------------------
	.section	.nv.shared.reserved.0,"aw",@nobits
	.weak		__nv_reservedSMEM_offset_0_alias
	.size		__nv_reservedSMEM_offset_0_alias, 0, 64
	.other		__nv_reservedSMEM_offset_0_alias,@"STO_CUDA_RESERVED_SHARED STV_DEFAULT"
__nv_reservedSMEM_offset_0_alias:
	.zero		0
	.zero		64


//--------------------- .nv.constant0._Z14integralKernelPdS_S_S_S_S_S_i --------------------------
	.section	.nv.constant0._Z14integralKernelPdS_S_S_S_S_S_i,"a",@progbits
	.sectionflags	@""
	.align	4
.nv.constant0._Z14integralKernelPdS_S_S_S_S_S_i:
	.zero		956


//--------------------- SYMBOLS --------------------------

	.type		.nv.reservedSmem.offset0,@object
	.size		.nv.reservedSmem.offset0,0x4
